//
// Generated by NVIDIA NVVM Compiler
//
// Compiler Build ID: CL-36424714
// Cuda compilation tools, release 13.0, V13.0.88
// Based on NVVM 20.0.0
//

.version 9.0
.target sm_100
.address_size 64

	// .globl	_Z22ForceCalculationKerneliii
.const .align 4 .u32 nbodiesd;
.const .align 4 .f32 dthfd;
.const .align 4 .f32 epssqd;
.const .align 8 .u64 massd;
.const .align 8 .u64 posxd;
.const .align 8 .u64 posyd;
.const .align 8 .u64 poszd;
.const .align 8 .u64 velxd;
.const .align 8 .u64 velyd;
.const .align 8 .u64 velzd;
.const .align 8 .u64 accxd;
.const .align 8 .u64 accyd;
.const .align 8 .u64 acczd;
// _ZZ22ForceCalculationKerneliiiE5posxs has been demoted
// _ZZ22ForceCalculationKerneliiiE5posys has been demoted
// _ZZ22ForceCalculationKerneliiiE5poszs has been demoted
// _ZZ22ForceCalculationKerneliiiE5masss has been demoted

.visible .entry _Z22ForceCalculationKerneliii(
	.param .u32 _Z22ForceCalculationKerneliii_param_0,
	.param .u32 _Z22ForceCalculationKerneliii_param_1,
	.param .u32 _Z22ForceCalculationKerneliii_param_2
)
.maxntid 128
.minnctapersm 2
{
	.reg .pred 	%p<14>;
	.reg .b32 	%r<81>;
	.reg .b32 	%f<2369>;
	.reg .b64 	%rd<44>;
	// demoted variable
	.shared .align 4 .b8 _ZZ22ForceCalculationKerneliiiE5posxs[512];
	// demoted variable
	.shared .align 4 .b8 _ZZ22ForceCalculationKerneliiiE5posys[512];
	// demoted variable
	.shared .align 4 .b8 _ZZ22ForceCalculationKerneliiiE5poszs[512];
	// demoted variable
	.shared .align 4 .b8 _ZZ22ForceCalculationKerneliiiE5masss[512];
	ld.param.u32 	%r33, [_Z22ForceCalculationKerneliii_param_0];
	ld.param.u32 	%r31, [_Z22ForceCalculationKerneliii_param_1];
	ld.param.u32 	%r32, [_Z22ForceCalculationKerneliii_param_2];
	mov.u32 	%r1, %tid.x;
	mov.u32 	%r34, %ctaid.x;
	mov.u32 	%r35, %ntid.x;
	mad.lo.s32 	%r2, %r34, %r35, %r1;
	setp.ge.s32 	%p1, %r2, %r33;
	@%p1 bra 	$L__BB0_19;
	ld.const.u64 	%rd8, [posxd];
	cvta.to.global.u64 	%rd1, %rd8;
	add.s32 	%r36, %r31, %r2;
	mul.wide.s32 	%rd9, %r36, 4;
	add.s64 	%rd10, %rd1, %rd9;
	ld.global.f32 	%f1, [%rd10];
	ld.const.u64 	%rd11, [posyd];
	cvta.to.global.u64 	%rd2, %rd11;
	add.s64 	%rd12, %rd2, %rd9;
	ld.global.f32 	%f2, [%rd12];
	ld.const.u64 	%rd13, [poszd];
	cvta.to.global.u64 	%rd3, %rd13;
	add.s64 	%rd14, %rd3, %rd9;
	ld.global.f32 	%f3, [%rd14];
	ld.const.u32 	%r3, [nbodiesd];
	setp.lt.s32 	%p2, %r3, 1;
	mov.f32 	%f2363, 0f00000000;
	mov.f32 	%f2364, %f2363;
	mov.f32 	%f2365, %f2363;
	@%p2 bra 	$L__BB0_16;
	shl.b32 	%r38, %r1, 2;
	mov.u32 	%r39, _ZZ22ForceCalculationKerneliiiE5posxs;
	add.s32 	%r4, %r39, %r38;
	mov.u32 	%r40, _ZZ22ForceCalculationKerneliiiE5posys;
	add.s32 	%r5, %r40, %r38;
	mov.u32 	%r41, _ZZ22ForceCalculationKerneliiiE5poszs;
	add.s32 	%r6, %r41, %r38;
	ld.const.u64 	%rd15, [massd];
	cvta.to.global.u64 	%rd4, %rd15;
	mov.u32 	%r42, _ZZ22ForceCalculationKerneliiiE5masss;
	add.s32 	%r7, %r42, %r38;
	mov.f32 	%f2365, 0f00000000;
	mov.b32 	%r73, 0;
	ld.const.f32 	%f4, [epssqd];
	mov.u32 	%r72, %r3;
	mov.f32 	%f2364, %f2365;
	mov.f32 	%f2363, %f2365;
$L__BB0_3:
	min.s32 	%r43, %r72, 128;
	max.s32 	%r10, %r43, 1;
	and.b32  	%r11, %r10, 3;
	add.s32 	%r12, %r73, %r1;
	setp.ge.s32 	%p3, %r12, %r3;
	@%p3 bra 	$L__BB0_5;
	mul.wide.u32 	%rd16, %r12, 4;
	add.s64 	%rd17, %rd1, %rd16;
	ld.global.f32 	%f43, [%rd17];
	st.shared.f32 	[%r4], %f43;
	add.s64 	%rd18, %rd2, %rd16;
	ld.global.f32 	%f44, [%rd18];
	st.shared.f32 	[%r5], %f44;
	add.s64 	%rd19, %rd3, %rd16;
	ld.global.f32 	%f45, [%rd19];
	st.shared.f32 	[%r6], %f45;
	add.s64 	%rd20, %rd4, %rd16;
	ld.global.f32 	%f46, [%rd20];
	st.shared.f32 	[%r7], %f46;
$L__BB0_5:
	bar.sync 	0;
	sub.s32 	%r13, %r3, %r73;
	setp.gt.s32 	%p4, %r13, 127;
	@%p4 bra 	$L__BB0_20;
	setp.lt.s32 	%p5, %r13, 1;
	@%p5 bra 	$L__BB0_15;
	setp.lt.s32 	%p6, %r72, 4;
	mov.b32 	%r79, 0;
	@%p6 bra 	$L__BB0_10;
	and.b32  	%r79, %r10, 252;
	add.s32 	%r77, %r39, 8;
	add.s32 	%r76, %r40, 8;
	add.s32 	%r75, %r41, 8;
	add.s32 	%r74, %r42, 8;
	neg.s32 	%r78, %r79;
$L__BB0_9:
	.pragma "nounroll";
	ld.shared.f32 	%f48, [%r77+-8];
	sub.f32 	%f49, %f48, %f1;
	ld.shared.f32 	%f50, [%r76+-8];
	sub.f32 	%f51, %f50, %f2;
	ld.shared.f32 	%f52, [%r75+-8];
	sub.f32 	%f53, %f52, %f3;
	fma.rn.f32 	%f54, %f53, %f53, %f4;
	fma.rn.f32 	%f55, %f51, %f51, %f54;
	fma.rn.f32 	%f56, %f49, %f49, %f55;
	rsqrt.approx.f32 	%f57, %f56;
	ld.shared.f32 	%f58, [%r74+-8];
	mul.f32 	%f59, %f57, %f58;
	mul.f32 	%f60, %f57, %f59;
	mul.f32 	%f61, %f57, %f60;
	fma.rn.f32 	%f62, %f49, %f61, %f2363;
	fma.rn.f32 	%f63, %f51, %f61, %f2364;
	fma.rn.f32 	%f64, %f53, %f61, %f2365;
	ld.shared.f32 	%f65, [%r77+-4];
	sub.f32 	%f66, %f65, %f1;
	ld.shared.f32 	%f67, [%r76+-4];
	sub.f32 	%f68, %f67, %f2;
	ld.shared.f32 	%f69, [%r75+-4];
	sub.f32 	%f70, %f69, %f3;
	fma.rn.f32 	%f71, %f70, %f70, %f4;
	fma.rn.f32 	%f72, %f68, %f68, %f71;
	fma.rn.f32 	%f73, %f66, %f66, %f72;
	rsqrt.approx.f32 	%f74, %f73;
	ld.shared.f32 	%f75, [%r74+-4];
	mul.f32 	%f76, %f74, %f75;
	mul.f32 	%f77, %f74, %f76;
	mul.f32 	%f78, %f74, %f77;
	fma.rn.f32 	%f79, %f66, %f78, %f62;
	fma.rn.f32 	%f80, %f68, %f78, %f63;
	fma.rn.f32 	%f81, %f70, %f78, %f64;
	ld.shared.f32 	%f82, [%r77];
	sub.f32 	%f83, %f82, %f1;
	ld.shared.f32 	%f84, [%r76];
	sub.f32 	%f85, %f84, %f2;
	ld.shared.f32 	%f86, [%r75];
	sub.f32 	%f87, %f86, %f3;
	fma.rn.f32 	%f88, %f87, %f87, %f4;
	fma.rn.f32 	%f89, %f85, %f85, %f88;
	fma.rn.f32 	%f90, %f83, %f83, %f89;
	rsqrt.approx.f32 	%f91, %f90;
	ld.shared.f32 	%f92, [%r74];
	mul.f32 	%f93, %f91, %f92;
	mul.f32 	%f94, %f91, %f93;
	mul.f32 	%f95, %f91, %f94;
	fma.rn.f32 	%f96, %f83, %f95, %f79;
	fma.rn.f32 	%f97, %f85, %f95, %f80;
	fma.rn.f32 	%f98, %f87, %f95, %f81;
	ld.shared.f32 	%f99, [%r77+4];
	sub.f32 	%f100, %f99, %f1;
	ld.shared.f32 	%f101, [%r76+4];
	sub.f32 	%f102, %f101, %f2;
	ld.shared.f32 	%f103, [%r75+4];
	sub.f32 	%f104, %f103, %f3;
	fma.rn.f32 	%f105, %f104, %f104, %f4;
	fma.rn.f32 	%f106, %f102, %f102, %f105;
	fma.rn.f32 	%f107, %f100, %f100, %f106;
	rsqrt.approx.f32 	%f108, %f107;
	ld.shared.f32 	%f109, [%r74+4];
	mul.f32 	%f110, %f108, %f109;
	mul.f32 	%f111, %f108, %f110;
	mul.f32 	%f112, %f108, %f111;
	fma.rn.f32 	%f2363, %f100, %f112, %f96;
	fma.rn.f32 	%f2364, %f102, %f112, %f97;
	fma.rn.f32 	%f2365, %f104, %f112, %f98;
	add.s32 	%r78, %r78, 4;
	add.s32 	%r77, %r77, 16;
	add.s32 	%r76, %r76, 16;
	add.s32 	%r75, %r75, 16;
	add.s32 	%r74, %r74, 16;
	setp.ne.s32 	%p7, %r78, 0;
	@%p7 bra 	$L__BB0_9;
$L__BB0_10:
	setp.eq.s32 	%p8, %r11, 0;
	@%p8 bra 	$L__BB0_15;
	setp.eq.s32 	%p9, %r11, 1;
	@%p9 bra 	$L__BB0_13;
	shl.b32 	%r53, %r79, 2;
	add.s32 	%r55, %r39, %r53;
	ld.shared.f32 	%f114, [%r55];
	sub.f32 	%f115, %f114, %f1;
	add.s32 	%r57, %r40, %r53;
	ld.shared.f32 	%f116, [%r57];
	sub.f32 	%f117, %f116, %f2;
	add.s32 	%r59, %r41, %r53;
	ld.shared.f32 	%f118, [%r59];
	sub.f32 	%f119, %f118, %f3;
	fma.rn.f32 	%f120, %f119, %f119, %f4;
	fma.rn.f32 	%f121, %f117, %f117, %f120;
	fma.rn.f32 	%f122, %f115, %f115, %f121;
	rsqrt.approx.f32 	%f123, %f122;
	add.s32 	%r61, %r42, %r53;
	ld.shared.f32 	%f124, [%r61];
	mul.f32 	%f125, %f123, %f124;
	mul.f32 	%f126, %f123, %f125;
	mul.f32 	%f127, %f123, %f126;
	fma.rn.f32 	%f128, %f115, %f127, %f2363;
	fma.rn.f32 	%f129, %f117, %f127, %f2364;
	fma.rn.f32 	%f130, %f119, %f127, %f2365;
	ld.shared.f32 	%f131, [%r55+4];
	sub.f32 	%f132, %f131, %f1;
	ld.shared.f32 	%f133, [%r57+4];
	sub.f32 	%f134, %f133, %f2;
	ld.shared.f32 	%f135, [%r59+4];
	sub.f32 	%f136, %f135, %f3;
	fma.rn.f32 	%f137, %f136, %f136, %f4;
	fma.rn.f32 	%f138, %f134, %f134, %f137;
	fma.rn.f32 	%f139, %f132, %f132, %f138;
	rsqrt.approx.f32 	%f140, %f139;
	ld.shared.f32 	%f141, [%r61+4];
	mul.f32 	%f142, %f140, %f141;
	mul.f32 	%f143, %f140, %f142;
	mul.f32 	%f144, %f140, %f143;
	fma.rn.f32 	%f2363, %f132, %f144, %f128;
	fma.rn.f32 	%f2364, %f134, %f144, %f129;
	fma.rn.f32 	%f2365, %f136, %f144, %f130;
	add.s32 	%r79, %r79, 2;
$L__BB0_13:
	and.b32  	%r62, %r10, 1;
	setp.eq.b32 	%p10, %r62, 1;
	not.pred 	%p11, %p10;
	@%p11 bra 	$L__BB0_15;
	shl.b32 	%r63, %r79, 2;
	add.s32 	%r65, %r39, %r63;
	ld.shared.f32 	%f145, [%r65];
	sub.f32 	%f146, %f145, %f1;
	add.s32 	%r67, %r40, %r63;
	ld.shared.f32 	%f147, [%r67];
	sub.f32 	%f148, %f147, %f2;
	add.s32 	%r69, %r41, %r63;
	ld.shared.f32 	%f149, [%r69];
	sub.f32 	%f150, %f149, %f3;
	fma.rn.f32 	%f151, %f150, %f150, %f4;
	fma.rn.f32 	%f152, %f148, %f148, %f151;
	fma.rn.f32 	%f153, %f146, %f146, %f152;
	rsqrt.approx.f32 	%f154, %f153;
	add.s32 	%r71, %r42, %r63;
	ld.shared.f32 	%f155, [%r71];
	mul.f32 	%f156, %f154, %f155;
	mul.f32 	%f157, %f154, %f156;
	mul.f32 	%f158, %f154, %f157;
	fma.rn.f32 	%f2363, %f146, %f158, %f2363;
	fma.rn.f32 	%f2364, %f148, %f158, %f2364;
	fma.rn.f32 	%f2365, %f150, %f158, %f2365;
$L__BB0_15:
	bar.sync 	0;
	add.s32 	%r73, %r73, 128;
	setp.lt.s32 	%p12, %r73, %r3;
	add.s32 	%r72, %r72, -128;
	@%p12 bra 	$L__BB0_3;
$L__BB0_16:
	setp.lt.s32 	%p13, %r32, 1;
	ld.const.u64 	%rd5, [accxd];
	ld.const.u64 	%rd6, [accyd];
	ld.const.u64 	%rd7, [acczd];
	@%p13 bra 	$L__BB0_18;
	cvta.to.global.u64 	%rd21, %rd5;
	mul.wide.s32 	%rd22, %r2, 4;
	add.s64 	%rd23, %rd21, %rd22;
	ld.global.f32 	%f2332, [%rd23];
	sub.f32 	%f2333, %f2363, %f2332;
	ld.const.f32 	%f2334, [dthfd];
	ld.const.u64 	%rd24, [velxd];
	cvta.to.global.u64 	%rd25, %rd24;
	add.s64 	%rd26, %rd25, %rd22;
	ld.global.f32 	%f2335, [%rd26];
	fma.rn.f32 	%f2336, %f2333, %f2334, %f2335;
	st.global.f32 	[%rd26], %f2336;
	cvta.to.global.u64 	%rd27, %rd6;
	add.s64 	%rd28, %rd27, %rd22;
	ld.global.f32 	%f2337, [%rd28];
	sub.f32 	%f2338, %f2364, %f2337;
	ld.const.u64 	%rd29, [velyd];
	cvta.to.global.u64 	%rd30, %rd29;
	add.s64 	%rd31, %rd30, %rd22;
	ld.global.f32 	%f2339, [%rd31];
	fma.rn.f32 	%f2340, %f2338, %f2334, %f2339;
	st.global.f32 	[%rd31], %f2340;
	cvta.to.global.u64 	%rd32, %rd7;
	add.s64 	%rd33, %rd32, %rd22;
	ld.global.f32 	%f2341, [%rd33];
	sub.f32 	%f2342, %f2365, %f2341;
	ld.const.u64 	%rd34, [velzd];
	cvta.to.global.u64 	%rd35, %rd34;
	add.s64 	%rd36, %rd35, %rd22;
	ld.global.f32 	%f2343, [%rd36];
	fma.rn.f32 	%f2344, %f2342, %f2334, %f2343;
	st.global.f32 	[%rd36], %f2344;
$L__BB0_18:
	cvta.to.global.u64 	%rd37, %rd5;
	mul.wide.s32 	%rd38, %r2, 4;
	add.s64 	%rd39, %rd37, %rd38;
	st.global.f32 	[%rd39], %f2363;
	cvta.to.global.u64 	%rd40, %rd6;
	add.s64 	%rd41, %rd40, %rd38;
	st.global.f32 	[%rd41], %f2364;
	cvta.to.global.u64 	%rd42, %rd7;
	add.s64 	%rd43, %rd42, %rd38;
	st.global.f32 	[%rd43], %f2365;
$L__BB0_19:
	ret;
$L__BB0_20:
	ld.shared.f32 	%f159, [_ZZ22ForceCalculationKerneliiiE5posxs];
	sub.f32 	%f160, %f159, %f1;
	ld.shared.f32 	%f161, [_ZZ22ForceCalculationKerneliiiE5posys];
	sub.f32 	%f162, %f161, %f2;
	ld.shared.f32 	%f163, [_ZZ22ForceCalculationKerneliiiE5poszs];
	sub.f32 	%f164, %f163, %f3;
	fma.rn.f32 	%f165, %f164, %f164, %f4;
	fma.rn.f32 	%f166, %f162, %f162, %f165;
	fma.rn.f32 	%f167, %f160, %f160, %f166;
	rsqrt.approx.f32 	%f168, %f167;
	ld.shared.f32 	%f169, [_ZZ22ForceCalculationKerneliiiE5masss];
	mul.f32 	%f170, %f168, %f169;
	mul.f32 	%f171, %f168, %f170;
	mul.f32 	%f172, %f168, %f171;
	fma.rn.f32 	%f173, %f160, %f172, %f2363;
	fma.rn.f32 	%f174, %f162, %f172, %f2364;
	fma.rn.f32 	%f175, %f164, %f172, %f2365;
	ld.shared.f32 	%f176, [_ZZ22ForceCalculationKerneliiiE5posxs+4];
	sub.f32 	%f177, %f176, %f1;
	ld.shared.f32 	%f178, [_ZZ22ForceCalculationKerneliiiE5posys+4];
	sub.f32 	%f179, %f178, %f2;
	ld.shared.f32 	%f180, [_ZZ22ForceCalculationKerneliiiE5poszs+4];
	sub.f32 	%f181, %f180, %f3;
	fma.rn.f32 	%f182, %f181, %f181, %f4;
	fma.rn.f32 	%f183, %f179, %f179, %f182;
	fma.rn.f32 	%f184, %f177, %f177, %f183;
	rsqrt.approx.f32 	%f185, %f184;
	ld.shared.f32 	%f186, [_ZZ22ForceCalculationKerneliiiE5masss+4];
	mul.f32 	%f187, %f185, %f186;
	mul.f32 	%f188, %f185, %f187;
	mul.f32 	%f189, %f185, %f188;
	fma.rn.f32 	%f190, %f177, %f189, %f173;
	fma.rn.f32 	%f191, %f179, %f189, %f174;
	fma.rn.f32 	%f192, %f181, %f189, %f175;
	ld.shared.f32 	%f193, [_ZZ22ForceCalculationKerneliiiE5posxs+8];
	sub.f32 	%f194, %f193, %f1;
	ld.shared.f32 	%f195, [_ZZ22ForceCalculationKerneliiiE5posys+8];
	sub.f32 	%f196, %f195, %f2;
	ld.shared.f32 	%f197, [_ZZ22ForceCalculationKerneliiiE5poszs+8];
	sub.f32 	%f198, %f197, %f3;
	fma.rn.f32 	%f199, %f198, %f198, %f4;
	fma.rn.f32 	%f200, %f196, %f196, %f199;
	fma.rn.f32 	%f201, %f194, %f194, %f200;
	rsqrt.approx.f32 	%f202, %f201;
	ld.shared.f32 	%f203, [_ZZ22ForceCalculationKerneliiiE5masss+8];
	mul.f32 	%f204, %f202, %f203;
	mul.f32 	%f205, %f202, %f204;
	mul.f32 	%f206, %f202, %f205;
	fma.rn.f32 	%f207, %f194, %f206, %f190;
	fma.rn.f32 	%f208, %f196, %f206, %f191;
	fma.rn.f32 	%f209, %f198, %f206, %f192;
	ld.shared.f32 	%f210, [_ZZ22ForceCalculationKerneliiiE5posxs+12];
	sub.f32 	%f211, %f210, %f1;
	ld.shared.f32 	%f212, [_ZZ22ForceCalculationKerneliiiE5posys+12];
	sub.f32 	%f213, %f212, %f2;
	ld.shared.f32 	%f214, [_ZZ22ForceCalculationKerneliiiE5poszs+12];
	sub.f32 	%f215, %f214, %f3;
	fma.rn.f32 	%f216, %f215, %f215, %f4;
	fma.rn.f32 	%f217, %f213, %f213, %f216;
	fma.rn.f32 	%f218, %f211, %f211, %f217;
	rsqrt.approx.f32 	%f219, %f218;
	ld.shared.f32 	%f220, [_ZZ22ForceCalculationKerneliiiE5masss+12];
	mul.f32 	%f221, %f219, %f220;
	mul.f32 	%f222, %f219, %f221;
	mul.f32 	%f223, %f219, %f222;
	fma.rn.f32 	%f224, %f211, %f223, %f207;
	fma.rn.f32 	%f225, %f213, %f223, %f208;
	fma.rn.f32 	%f226, %f215, %f223, %f209;
	ld.shared.f32 	%f227, [_ZZ22ForceCalculationKerneliiiE5posxs+16];
	sub.f32 	%f228, %f227, %f1;
	ld.shared.f32 	%f229, [_ZZ22ForceCalculationKerneliiiE5posys+16];
	sub.f32 	%f230, %f229, %f2;
	ld.shared.f32 	%f231, [_ZZ22ForceCalculationKerneliiiE5poszs+16];
	sub.f32 	%f232, %f231, %f3;
	fma.rn.f32 	%f233, %f232, %f232, %f4;
	fma.rn.f32 	%f234, %f230, %f230, %f233;
	fma.rn.f32 	%f235, %f228, %f228, %f234;
	rsqrt.approx.f32 	%f236, %f235;
	ld.shared.f32 	%f237, [_ZZ22ForceCalculationKerneliiiE5masss+16];
	mul.f32 	%f238, %f236, %f237;
	mul.f32 	%f239, %f236, %f238;
	mul.f32 	%f240, %f236, %f239;
	fma.rn.f32 	%f241, %f228, %f240, %f224;
	fma.rn.f32 	%f242, %f230, %f240, %f225;
	fma.rn.f32 	%f243, %f232, %f240, %f226;
	ld.shared.f32 	%f244, [_ZZ22ForceCalculationKerneliiiE5posxs+20];
	sub.f32 	%f245, %f244, %f1;
	ld.shared.f32 	%f246, [_ZZ22ForceCalculationKerneliiiE5posys+20];
	sub.f32 	%f247, %f246, %f2;
	ld.shared.f32 	%f248, [_ZZ22ForceCalculationKerneliiiE5poszs+20];
	sub.f32 	%f249, %f248, %f3;
	fma.rn.f32 	%f250, %f249, %f249, %f4;
	fma.rn.f32 	%f251, %f247, %f247, %f250;
	fma.rn.f32 	%f252, %f245, %f245, %f251;
	rsqrt.approx.f32 	%f253, %f252;
	ld.shared.f32 	%f254, [_ZZ22ForceCalculationKerneliiiE5masss+20];
	mul.f32 	%f255, %f253, %f254;
	mul.f32 	%f256, %f253, %f255;
	mul.f32 	%f257, %f253, %f256;
	fma.rn.f32 	%f258, %f245, %f257, %f241;
	fma.rn.f32 	%f259, %f247, %f257, %f242;
	fma.rn.f32 	%f260, %f249, %f257, %f243;
	ld.shared.f32 	%f261, [_ZZ22ForceCalculationKerneliiiE5posxs+24];
	sub.f32 	%f262, %f261, %f1;
	ld.shared.f32 	%f263, [_ZZ22ForceCalculationKerneliiiE5posys+24];
	sub.f32 	%f264, %f263, %f2;
	ld.shared.f32 	%f265, [_ZZ22ForceCalculationKerneliiiE5poszs+24];
	sub.f32 	%f266, %f265, %f3;
	fma.rn.f32 	%f267, %f266, %f266, %f4;
	fma.rn.f32 	%f268, %f264, %f264, %f267;
	fma.rn.f32 	%f269, %f262, %f262, %f268;
	rsqrt.approx.f32 	%f270, %f269;
	ld.shared.f32 	%f271, [_ZZ22ForceCalculationKerneliiiE5masss+24];
	mul.f32 	%f272, %f270, %f271;
	mul.f32 	%f273, %f270, %f272;
	mul.f32 	%f274, %f270, %f273;
	fma.rn.f32 	%f275, %f262, %f274, %f258;
	fma.rn.f32 	%f276, %f264, %f274, %f259;
	fma.rn.f32 	%f277, %f266, %f274, %f260;
	ld.shared.f32 	%f278, [_ZZ22ForceCalculationKerneliiiE5posxs+28];
	sub.f32 	%f279, %f278, %f1;
	ld.shared.f32 	%f280, [_ZZ22ForceCalculationKerneliiiE5posys+28];
	sub.f32 	%f281, %f280, %f2;
	ld.shared.f32 	%f282, [_ZZ22ForceCalculationKerneliiiE5poszs+28];
	sub.f32 	%f283, %f282, %f3;
	fma.rn.f32 	%f284, %f283, %f283, %f4;
	fma.rn.f32 	%f285, %f281, %f281, %f284;
	fma.rn.f32 	%f286, %f279, %f279, %f285;
	rsqrt.approx.f32 	%f287, %f286;
	ld.shared.f32 	%f288, [_ZZ22ForceCalculationKerneliiiE5masss+28];
	mul.f32 	%f289, %f287, %f288;
	mul.f32 	%f290, %f287, %f289;
	mul.f32 	%f291, %f287, %f290;
	fma.rn.f32 	%f292, %f279, %f291, %f275;
	fma.rn.f32 	%f293, %f281, %f291, %f276;
	fma.rn.f32 	%f294, %f283, %f291, %f277;
	ld.shared.f32 	%f295, [_ZZ22ForceCalculationKerneliiiE5posxs+32];
	sub.f32 	%f296, %f295, %f1;
	ld.shared.f32 	%f297, [_ZZ22ForceCalculationKerneliiiE5posys+32];
	sub.f32 	%f298, %f297, %f2;
	ld.shared.f32 	%f299, [_ZZ22ForceCalculationKerneliiiE5poszs+32];
	sub.f32 	%f300, %f299, %f3;
	fma.rn.f32 	%f301, %f300, %f300, %f4;
	fma.rn.f32 	%f302, %f298, %f298, %f301;
	fma.rn.f32 	%f303, %f296, %f296, %f302;
	rsqrt.approx.f32 	%f304, %f303;
	ld.shared.f32 	%f305, [_ZZ22ForceCalculationKerneliiiE5masss+32];
	mul.f32 	%f306, %f304, %f305;
	mul.f32 	%f307, %f304, %f306;
	mul.f32 	%f308, %f304, %f307;
	fma.rn.f32 	%f309, %f296, %f308, %f292;
	fma.rn.f32 	%f310, %f298, %f308, %f293;
	fma.rn.f32 	%f311, %f300, %f308, %f294;
	ld.shared.f32 	%f312, [_ZZ22ForceCalculationKerneliiiE5posxs+36];
	sub.f32 	%f313, %f312, %f1;
	ld.shared.f32 	%f314, [_ZZ22ForceCalculationKerneliiiE5posys+36];
	sub.f32 	%f315, %f314, %f2;
	ld.shared.f32 	%f316, [_ZZ22ForceCalculationKerneliiiE5poszs+36];
	sub.f32 	%f317, %f316, %f3;
	fma.rn.f32 	%f318, %f317, %f317, %f4;
	fma.rn.f32 	%f319, %f315, %f315, %f318;
	fma.rn.f32 	%f320, %f313, %f313, %f319;
	rsqrt.approx.f32 	%f321, %f320;
	ld.shared.f32 	%f322, [_ZZ22ForceCalculationKerneliiiE5masss+36];
	mul.f32 	%f323, %f321, %f322;
	mul.f32 	%f324, %f321, %f323;
	mul.f32 	%f325, %f321, %f324;
	fma.rn.f32 	%f326, %f313, %f325, %f309;
	fma.rn.f32 	%f327, %f315, %f325, %f310;
	fma.rn.f32 	%f328, %f317, %f325, %f311;
	ld.shared.f32 	%f329, [_ZZ22ForceCalculationKerneliiiE5posxs+40];
	sub.f32 	%f330, %f329, %f1;
	ld.shared.f32 	%f331, [_ZZ22ForceCalculationKerneliiiE5posys+40];
	sub.f32 	%f332, %f331, %f2;
	ld.shared.f32 	%f333, [_ZZ22ForceCalculationKerneliiiE5poszs+40];
	sub.f32 	%f334, %f333, %f3;
	fma.rn.f32 	%f335, %f334, %f334, %f4;
	fma.rn.f32 	%f336, %f332, %f332, %f335;
	fma.rn.f32 	%f337, %f330, %f330, %f336;
	rsqrt.approx.f32 	%f338, %f337;
	ld.shared.f32 	%f339, [_ZZ22ForceCalculationKerneliiiE5masss+40];
	mul.f32 	%f340, %f338, %f339;
	mul.f32 	%f341, %f338, %f340;
	mul.f32 	%f342, %f338, %f341;
	fma.rn.f32 	%f343, %f330, %f342, %f326;
	fma.rn.f32 	%f344, %f332, %f342, %f327;
	fma.rn.f32 	%f345, %f334, %f342, %f328;
	ld.shared.f32 	%f346, [_ZZ22ForceCalculationKerneliiiE5posxs+44];
	sub.f32 	%f347, %f346, %f1;
	ld.shared.f32 	%f348, [_ZZ22ForceCalculationKerneliiiE5posys+44];
	sub.f32 	%f349, %f348, %f2;
	ld.shared.f32 	%f350, [_ZZ22ForceCalculationKerneliiiE5poszs+44];
	sub.f32 	%f351, %f350, %f3;
	fma.rn.f32 	%f352, %f351, %f351, %f4;
	fma.rn.f32 	%f353, %f349, %f349, %f352;
	fma.rn.f32 	%f354, %f347, %f347, %f353;
	rsqrt.approx.f32 	%f355, %f354;
	ld.shared.f32 	%f356, [_ZZ22ForceCalculationKerneliiiE5masss+44];
	mul.f32 	%f357, %f355, %f356;
	mul.f32 	%f358, %f355, %f357;
	mul.f32 	%f359, %f355, %f358;
	fma.rn.f32 	%f360, %f347, %f359, %f343;
	fma.rn.f32 	%f361, %f349, %f359, %f344;
	fma.rn.f32 	%f362, %f351, %f359, %f345;
	ld.shared.f32 	%f363, [_ZZ22ForceCalculationKerneliiiE5posxs+48];
	sub.f32 	%f364, %f363, %f1;
	ld.shared.f32 	%f365, [_ZZ22ForceCalculationKerneliiiE5posys+48];
	sub.f32 	%f366, %f365, %f2;
	ld.shared.f32 	%f367, [_ZZ22ForceCalculationKerneliiiE5poszs+48];
	sub.f32 	%f368, %f367, %f3;
	fma.rn.f32 	%f369, %f368, %f368, %f4;
	fma.rn.f32 	%f370, %f366, %f366, %f369;
	fma.rn.f32 	%f371, %f364, %f364, %f370;
	rsqrt.approx.f32 	%f372, %f371;
	ld.shared.f32 	%f373, [_ZZ22ForceCalculationKerneliiiE5masss+48];
	mul.f32 	%f374, %f372, %f373;
	mul.f32 	%f375, %f372, %f374;
	mul.f32 	%f376, %f372, %f375;
	fma.rn.f32 	%f377, %f364, %f376, %f360;
	fma.rn.f32 	%f378, %f366, %f376, %f361;
	fma.rn.f32 	%f379, %f368, %f376, %f362;
	ld.shared.f32 	%f380, [_ZZ22ForceCalculationKerneliiiE5posxs+52];
	sub.f32 	%f381, %f380, %f1;
	ld.shared.f32 	%f382, [_ZZ22ForceCalculationKerneliiiE5posys+52];
	sub.f32 	%f383, %f382, %f2;
	ld.shared.f32 	%f384, [_ZZ22ForceCalculationKerneliiiE5poszs+52];
	sub.f32 	%f385, %f384, %f3;
	fma.rn.f32 	%f386, %f385, %f385, %f4;
	fma.rn.f32 	%f387, %f383, %f383, %f386;
	fma.rn.f32 	%f388, %f381, %f381, %f387;
	rsqrt.approx.f32 	%f389, %f388;
	ld.shared.f32 	%f390, [_ZZ22ForceCalculationKerneliiiE5masss+52];
	mul.f32 	%f391, %f389, %f390;
	mul.f32 	%f392, %f389, %f391;
	mul.f32 	%f393, %f389, %f392;
	fma.rn.f32 	%f394, %f381, %f393, %f377;
	fma.rn.f32 	%f395, %f383, %f393, %f378;
	fma.rn.f32 	%f396, %f385, %f393, %f379;
	ld.shared.f32 	%f397, [_ZZ22ForceCalculationKerneliiiE5posxs+56];
	sub.f32 	%f398, %f397, %f1;
	ld.shared.f32 	%f399, [_ZZ22ForceCalculationKerneliiiE5posys+56];
	sub.f32 	%f400, %f399, %f2;
	ld.shared.f32 	%f401, [_ZZ22ForceCalculationKerneliiiE5poszs+56];
	sub.f32 	%f402, %f401, %f3;
	fma.rn.f32 	%f403, %f402, %f402, %f4;
	fma.rn.f32 	%f404, %f400, %f400, %f403;
	fma.rn.f32 	%f405, %f398, %f398, %f404;
	rsqrt.approx.f32 	%f406, %f405;
	ld.shared.f32 	%f407, [_ZZ22ForceCalculationKerneliiiE5masss+56];
	mul.f32 	%f408, %f406, %f407;
	mul.f32 	%f409, %f406, %f408;
	mul.f32 	%f410, %f406, %f409;
	fma.rn.f32 	%f411, %f398, %f410, %f394;
	fma.rn.f32 	%f412, %f400, %f410, %f395;
	fma.rn.f32 	%f413, %f402, %f410, %f396;
	ld.shared.f32 	%f414, [_ZZ22ForceCalculationKerneliiiE5posxs+60];
	sub.f32 	%f415, %f414, %f1;
	ld.shared.f32 	%f416, [_ZZ22ForceCalculationKerneliiiE5posys+60];
	sub.f32 	%f417, %f416, %f2;
	ld.shared.f32 	%f418, [_ZZ22ForceCalculationKerneliiiE5poszs+60];
	sub.f32 	%f419, %f418, %f3;
	fma.rn.f32 	%f420, %f419, %f419, %f4;
	fma.rn.f32 	%f421, %f417, %f417, %f420;
	fma.rn.f32 	%f422, %f415, %f415, %f421;
	rsqrt.approx.f32 	%f423, %f422;
	ld.shared.f32 	%f424, [_ZZ22ForceCalculationKerneliiiE5masss+60];
	mul.f32 	%f425, %f423, %f424;
	mul.f32 	%f426, %f423, %f425;
	mul.f32 	%f427, %f423, %f426;
	fma.rn.f32 	%f428, %f415, %f427, %f411;
	fma.rn.f32 	%f429, %f417, %f427, %f412;
	fma.rn.f32 	%f430, %f419, %f427, %f413;
	ld.shared.f32 	%f431, [_ZZ22ForceCalculationKerneliiiE5posxs+64];
	sub.f32 	%f432, %f431, %f1;
	ld.shared.f32 	%f433, [_ZZ22ForceCalculationKerneliiiE5posys+64];
	sub.f32 	%f434, %f433, %f2;
	ld.shared.f32 	%f435, [_ZZ22ForceCalculationKerneliiiE5poszs+64];
	sub.f32 	%f436, %f435, %f3;
	fma.rn.f32 	%f437, %f436, %f436, %f4;
	fma.rn.f32 	%f438, %f434, %f434, %f437;
	fma.rn.f32 	%f439, %f432, %f432, %f438;
	rsqrt.approx.f32 	%f440, %f439;
	ld.shared.f32 	%f441, [_ZZ22ForceCalculationKerneliiiE5masss+64];
	mul.f32 	%f442, %f440, %f441;
	mul.f32 	%f443, %f440, %f442;
	mul.f32 	%f444, %f440, %f443;
	fma.rn.f32 	%f445, %f432, %f444, %f428;
	fma.rn.f32 	%f446, %f434, %f444, %f429;
	fma.rn.f32 	%f447, %f436, %f444, %f430;
	ld.shared.f32 	%f448, [_ZZ22ForceCalculationKerneliiiE5posxs+68];
	sub.f32 	%f449, %f448, %f1;
	ld.shared.f32 	%f450, [_ZZ22ForceCalculationKerneliiiE5posys+68];
	sub.f32 	%f451, %f450, %f2;
	ld.shared.f32 	%f452, [_ZZ22ForceCalculationKerneliiiE5poszs+68];
	sub.f32 	%f453, %f452, %f3;
	fma.rn.f32 	%f454, %f453, %f453, %f4;
	fma.rn.f32 	%f455, %f451, %f451, %f454;
	fma.rn.f32 	%f456, %f449, %f449, %f455;
	rsqrt.approx.f32 	%f457, %f456;
	ld.shared.f32 	%f458, [_ZZ22ForceCalculationKerneliiiE5masss+68];
	mul.f32 	%f459, %f457, %f458;
	mul.f32 	%f460, %f457, %f459;
	mul.f32 	%f461, %f457, %f460;
	fma.rn.f32 	%f462, %f449, %f461, %f445;
	fma.rn.f32 	%f463, %f451, %f461, %f446;
	fma.rn.f32 	%f464, %f453, %f461, %f447;
	ld.shared.f32 	%f465, [_ZZ22ForceCalculationKerneliiiE5posxs+72];
	sub.f32 	%f466, %f465, %f1;
	ld.shared.f32 	%f467, [_ZZ22ForceCalculationKerneliiiE5posys+72];
	sub.f32 	%f468, %f467, %f2;
	ld.shared.f32 	%f469, [_ZZ22ForceCalculationKerneliiiE5poszs+72];
	sub.f32 	%f470, %f469, %f3;
	fma.rn.f32 	%f471, %f470, %f470, %f4;
	fma.rn.f32 	%f472, %f468, %f468, %f471;
	fma.rn.f32 	%f473, %f466, %f466, %f472;
	rsqrt.approx.f32 	%f474, %f473;
	ld.shared.f32 	%f475, [_ZZ22ForceCalculationKerneliiiE5masss+72];
	mul.f32 	%f476, %f474, %f475;
	mul.f32 	%f477, %f474, %f476;
	mul.f32 	%f478, %f474, %f477;
	fma.rn.f32 	%f479, %f466, %f478, %f462;
	fma.rn.f32 	%f480, %f468, %f478, %f463;
	fma.rn.f32 	%f481, %f470, %f478, %f464;
	ld.shared.f32 	%f482, [_ZZ22ForceCalculationKerneliiiE5posxs+76];
	sub.f32 	%f483, %f482, %f1;
	ld.shared.f32 	%f484, [_ZZ22ForceCalculationKerneliiiE5posys+76];
	sub.f32 	%f485, %f484, %f2;
	ld.shared.f32 	%f486, [_ZZ22ForceCalculationKerneliiiE5poszs+76];
	sub.f32 	%f487, %f486, %f3;
	fma.rn.f32 	%f488, %f487, %f487, %f4;
	fma.rn.f32 	%f489, %f485, %f485, %f488;
	fma.rn.f32 	%f490, %f483, %f483, %f489;
	rsqrt.approx.f32 	%f491, %f490;
	ld.shared.f32 	%f492, [_ZZ22ForceCalculationKerneliiiE5masss+76];
	mul.f32 	%f493, %f491, %f492;
	mul.f32 	%f494, %f491, %f493;
	mul.f32 	%f495, %f491, %f494;
	fma.rn.f32 	%f496, %f483, %f495, %f479;
	fma.rn.f32 	%f497, %f485, %f495, %f480;
	fma.rn.f32 	%f498, %f487, %f495, %f481;
	ld.shared.f32 	%f499, [_ZZ22ForceCalculationKerneliiiE5posxs+80];
	sub.f32 	%f500, %f499, %f1;
	ld.shared.f32 	%f501, [_ZZ22ForceCalculationKerneliiiE5posys+80];
	sub.f32 	%f502, %f501, %f2;
	ld.shared.f32 	%f503, [_ZZ22ForceCalculationKerneliiiE5poszs+80];
	sub.f32 	%f504, %f503, %f3;
	fma.rn.f32 	%f505, %f504, %f504, %f4;
	fma.rn.f32 	%f506, %f502, %f502, %f505;
	fma.rn.f32 	%f507, %f500, %f500, %f506;
	rsqrt.approx.f32 	%f508, %f507;
	ld.shared.f32 	%f509, [_ZZ22ForceCalculationKerneliiiE5masss+80];
	mul.f32 	%f510, %f508, %f509;
	mul.f32 	%f511, %f508, %f510;
	mul.f32 	%f512, %f508, %f511;
	fma.rn.f32 	%f513, %f500, %f512, %f496;
	fma.rn.f32 	%f514, %f502, %f512, %f497;
	fma.rn.f32 	%f515, %f504, %f512, %f498;
	ld.shared.f32 	%f516, [_ZZ22ForceCalculationKerneliiiE5posxs+84];
	sub.f32 	%f517, %f516, %f1;
	ld.shared.f32 	%f518, [_ZZ22ForceCalculationKerneliiiE5posys+84];
	sub.f32 	%f519, %f518, %f2;
	ld.shared.f32 	%f520, [_ZZ22ForceCalculationKerneliiiE5poszs+84];
	sub.f32 	%f521, %f520, %f3;
	fma.rn.f32 	%f522, %f521, %f521, %f4;
	fma.rn.f32 	%f523, %f519, %f519, %f522;
	fma.rn.f32 	%f524, %f517, %f517, %f523;
	rsqrt.approx.f32 	%f525, %f524;
	ld.shared.f32 	%f526, [_ZZ22ForceCalculationKerneliiiE5masss+84];
	mul.f32 	%f527, %f525, %f526;
	mul.f32 	%f528, %f525, %f527;
	mul.f32 	%f529, %f525, %f528;
	fma.rn.f32 	%f530, %f517, %f529, %f513;
	fma.rn.f32 	%f531, %f519, %f529, %f514;
	fma.rn.f32 	%f532, %f521, %f529, %f515;
	ld.shared.f32 	%f533, [_ZZ22ForceCalculationKerneliiiE5posxs+88];
	sub.f32 	%f534, %f533, %f1;
	ld.shared.f32 	%f535, [_ZZ22ForceCalculationKerneliiiE5posys+88];
	sub.f32 	%f536, %f535, %f2;
	ld.shared.f32 	%f537, [_ZZ22ForceCalculationKerneliiiE5poszs+88];
	sub.f32 	%f538, %f537, %f3;
	fma.rn.f32 	%f539, %f538, %f538, %f4;
	fma.rn.f32 	%f540, %f536, %f536, %f539;
	fma.rn.f32 	%f541, %f534, %f534, %f540;
	rsqrt.approx.f32 	%f542, %f541;
	ld.shared.f32 	%f543, [_ZZ22ForceCalculationKerneliiiE5masss+88];
	mul.f32 	%f544, %f542, %f543;
	mul.f32 	%f545, %f542, %f544;
	mul.f32 	%f546, %f542, %f545;
	fma.rn.f32 	%f547, %f534, %f546, %f530;
	fma.rn.f32 	%f548, %f536, %f546, %f531;
	fma.rn.f32 	%f549, %f538, %f546, %f532;
	ld.shared.f32 	%f550, [_ZZ22ForceCalculationKerneliiiE5posxs+92];
	sub.f32 	%f551, %f550, %f1;
	ld.shared.f32 	%f552, [_ZZ22ForceCalculationKerneliiiE5posys+92];
	sub.f32 	%f553, %f552, %f2;
	ld.shared.f32 	%f554, [_ZZ22ForceCalculationKerneliiiE5poszs+92];
	sub.f32 	%f555, %f554, %f3;
	fma.rn.f32 	%f556, %f555, %f555, %f4;
	fma.rn.f32 	%f557, %f553, %f553, %f556;
	fma.rn.f32 	%f558, %f551, %f551, %f557;
	rsqrt.approx.f32 	%f559, %f558;
	ld.shared.f32 	%f560, [_ZZ22ForceCalculationKerneliiiE5masss+92];
	mul.f32 	%f561, %f559, %f560;
	mul.f32 	%f562, %f559, %f561;
	mul.f32 	%f563, %f559, %f562;
	fma.rn.f32 	%f564, %f551, %f563, %f547;
	fma.rn.f32 	%f565, %f553, %f563, %f548;
	fma.rn.f32 	%f566, %f555, %f563, %f549;
	ld.shared.f32 	%f567, [_ZZ22ForceCalculationKerneliiiE5posxs+96];
	sub.f32 	%f568, %f567, %f1;
	ld.shared.f32 	%f569, [_ZZ22ForceCalculationKerneliiiE5posys+96];
	sub.f32 	%f570, %f569, %f2;
	ld.shared.f32 	%f571, [_ZZ22ForceCalculationKerneliiiE5poszs+96];
	sub.f32 	%f572, %f571, %f3;
	fma.rn.f32 	%f573, %f572, %f572, %f4;
	fma.rn.f32 	%f574, %f570, %f570, %f573;
	fma.rn.f32 	%f575, %f568, %f568, %f574;
	rsqrt.approx.f32 	%f576, %f575;
	ld.shared.f32 	%f577, [_ZZ22ForceCalculationKerneliiiE5masss+96];
	mul.f32 	%f578, %f576, %f577;
	mul.f32 	%f579, %f576, %f578;
	mul.f32 	%f580, %f576, %f579;
	fma.rn.f32 	%f581, %f568, %f580, %f564;
	fma.rn.f32 	%f582, %f570, %f580, %f565;
	fma.rn.f32 	%f583, %f572, %f580, %f566;
	ld.shared.f32 	%f584, [_ZZ22ForceCalculationKerneliiiE5posxs+100];
	sub.f32 	%f585, %f584, %f1;
	ld.shared.f32 	%f586, [_ZZ22ForceCalculationKerneliiiE5posys+100];
	sub.f32 	%f587, %f586, %f2;
	ld.shared.f32 	%f588, [_ZZ22ForceCalculationKerneliiiE5poszs+100];
	sub.f32 	%f589, %f588, %f3;
	fma.rn.f32 	%f590, %f589, %f589, %f4;
	fma.rn.f32 	%f591, %f587, %f587, %f590;
	fma.rn.f32 	%f592, %f585, %f585, %f591;
	rsqrt.approx.f32 	%f593, %f592;
	ld.shared.f32 	%f594, [_ZZ22ForceCalculationKerneliiiE5masss+100];
	mul.f32 	%f595, %f593, %f594;
	mul.f32 	%f596, %f593, %f595;
	mul.f32 	%f597, %f593, %f596;
	fma.rn.f32 	%f598, %f585, %f597, %f581;
	fma.rn.f32 	%f599, %f587, %f597, %f582;
	fma.rn.f32 	%f600, %f589, %f597, %f583;
	ld.shared.f32 	%f601, [_ZZ22ForceCalculationKerneliiiE5posxs+104];
	sub.f32 	%f602, %f601, %f1;
	ld.shared.f32 	%f603, [_ZZ22ForceCalculationKerneliiiE5posys+104];
	sub.f32 	%f604, %f603, %f2;
	ld.shared.f32 	%f605, [_ZZ22ForceCalculationKerneliiiE5poszs+104];
	sub.f32 	%f606, %f605, %f3;
	fma.rn.f32 	%f607, %f606, %f606, %f4;
	fma.rn.f32 	%f608, %f604, %f604, %f607;
	fma.rn.f32 	%f609, %f602, %f602, %f608;
	rsqrt.approx.f32 	%f610, %f609;
	ld.shared.f32 	%f611, [_ZZ22ForceCalculationKerneliiiE5masss+104];
	mul.f32 	%f612, %f610, %f611;
	mul.f32 	%f613, %f610, %f612;
	mul.f32 	%f614, %f610, %f613;
	fma.rn.f32 	%f615, %f602, %f614, %f598;
	fma.rn.f32 	%f616, %f604, %f614, %f599;
	fma.rn.f32 	%f617, %f606, %f614, %f600;
	ld.shared.f32 	%f618, [_ZZ22ForceCalculationKerneliiiE5posxs+108];
	sub.f32 	%f619, %f618, %f1;
	ld.shared.f32 	%f620, [_ZZ22ForceCalculationKerneliiiE5posys+108];
	sub.f32 	%f621, %f620, %f2;
	ld.shared.f32 	%f622, [_ZZ22ForceCalculationKerneliiiE5poszs+108];
	sub.f32 	%f623, %f622, %f3;
	fma.rn.f32 	%f624, %f623, %f623, %f4;
	fma.rn.f32 	%f625, %f621, %f621, %f624;
	fma.rn.f32 	%f626, %f619, %f619, %f625;
	rsqrt.approx.f32 	%f627, %f626;
	ld.shared.f32 	%f628, [_ZZ22ForceCalculationKerneliiiE5masss+108];
	mul.f32 	%f629, %f627, %f628;
	mul.f32 	%f630, %f627, %f629;
	mul.f32 	%f631, %f627, %f630;
	fma.rn.f32 	%f632, %f619, %f631, %f615;
	fma.rn.f32 	%f633, %f621, %f631, %f616;
	fma.rn.f32 	%f634, %f623, %f631, %f617;
	ld.shared.f32 	%f635, [_ZZ22ForceCalculationKerneliiiE5posxs+112];
	sub.f32 	%f636, %f635, %f1;
	ld.shared.f32 	%f637, [_ZZ22ForceCalculationKerneliiiE5posys+112];
	sub.f32 	%f638, %f637, %f2;
	ld.shared.f32 	%f639, [_ZZ22ForceCalculationKerneliiiE5poszs+112];
	sub.f32 	%f640, %f639, %f3;
	fma.rn.f32 	%f641, %f640, %f640, %f4;
	fma.rn.f32 	%f642, %f638, %f638, %f641;
	fma.rn.f32 	%f643, %f636, %f636, %f642;
	rsqrt.approx.f32 	%f644, %f643;
	ld.shared.f32 	%f645, [_ZZ22ForceCalculationKerneliiiE5masss+112];
	mul.f32 	%f646, %f644, %f645;
	mul.f32 	%f647, %f644, %f646;
	mul.f32 	%f648, %f644, %f647;
	fma.rn.f32 	%f649, %f636, %f648, %f632;
	fma.rn.f32 	%f650, %f638, %f648, %f633;
	fma.rn.f32 	%f651, %f640, %f648, %f634;
	ld.shared.f32 	%f652, [_ZZ22ForceCalculationKerneliiiE5posxs+116];
	sub.f32 	%f653, %f652, %f1;
	ld.shared.f32 	%f654, [_ZZ22ForceCalculationKerneliiiE5posys+116];
	sub.f32 	%f655, %f654, %f2;
	ld.shared.f32 	%f656, [_ZZ22ForceCalculationKerneliiiE5poszs+116];
	sub.f32 	%f657, %f656, %f3;
	fma.rn.f32 	%f658, %f657, %f657, %f4;
	fma.rn.f32 	%f659, %f655, %f655, %f658;
	fma.rn.f32 	%f660, %f653, %f653, %f659;
	rsqrt.approx.f32 	%f661, %f660;
	ld.shared.f32 	%f662, [_ZZ22ForceCalculationKerneliiiE5masss+116];
	mul.f32 	%f663, %f661, %f662;
	mul.f32 	%f664, %f661, %f663;
	mul.f32 	%f665, %f661, %f664;
	fma.rn.f32 	%f666, %f653, %f665, %f649;
	fma.rn.f32 	%f667, %f655, %f665, %f650;
	fma.rn.f32 	%f668, %f657, %f665, %f651;
	ld.shared.f32 	%f669, [_ZZ22ForceCalculationKerneliiiE5posxs+120];
	sub.f32 	%f670, %f669, %f1;
	ld.shared.f32 	%f671, [_ZZ22ForceCalculationKerneliiiE5posys+120];
	sub.f32 	%f672, %f671, %f2;
	ld.shared.f32 	%f673, [_ZZ22ForceCalculationKerneliiiE5poszs+120];
	sub.f32 	%f674, %f673, %f3;
	fma.rn.f32 	%f675, %f674, %f674, %f4;
	fma.rn.f32 	%f676, %f672, %f672, %f675;
	fma.rn.f32 	%f677, %f670, %f670, %f676;
	rsqrt.approx.f32 	%f678, %f677;
	ld.shared.f32 	%f679, [_ZZ22ForceCalculationKerneliiiE5masss+120];
	mul.f32 	%f680, %f678, %f679;
	mul.f32 	%f681, %f678, %f680;
	mul.f32 	%f682, %f678, %f681;
	fma.rn.f32 	%f683, %f670, %f682, %f666;
	fma.rn.f32 	%f684, %f672, %f682, %f667;
	fma.rn.f32 	%f685, %f674, %f682, %f668;
	ld.shared.f32 	%f686, [_ZZ22ForceCalculationKerneliiiE5posxs+124];
	sub.f32 	%f687, %f686, %f1;
	ld.shared.f32 	%f688, [_ZZ22ForceCalculationKerneliiiE5posys+124];
	sub.f32 	%f689, %f688, %f2;
	ld.shared.f32 	%f690, [_ZZ22ForceCalculationKerneliiiE5poszs+124];
	sub.f32 	%f691, %f690, %f3;
	fma.rn.f32 	%f692, %f691, %f691, %f4;
	fma.rn.f32 	%f693, %f689, %f689, %f692;
	fma.rn.f32 	%f694, %f687, %f687, %f693;
	rsqrt.approx.f32 	%f695, %f694;
	ld.shared.f32 	%f696, [_ZZ22ForceCalculationKerneliiiE5masss+124];
	mul.f32 	%f697, %f695, %f696;
	mul.f32 	%f698, %f695, %f697;
	mul.f32 	%f699, %f695, %f698;
	fma.rn.f32 	%f700, %f687, %f699, %f683;
	fma.rn.f32 	%f701, %f689, %f699, %f684;
	fma.rn.f32 	%f702, %f691, %f699, %f685;
	ld.shared.f32 	%f703, [_ZZ22ForceCalculationKerneliiiE5posxs+128];
	sub.f32 	%f704, %f703, %f1;
	ld.shared.f32 	%f705, [_ZZ22ForceCalculationKerneliiiE5posys+128];
	sub.f32 	%f706, %f705, %f2;
	ld.shared.f32 	%f707, [_ZZ22ForceCalculationKerneliiiE5poszs+128];
	sub.f32 	%f708, %f707, %f3;
	fma.rn.f32 	%f709, %f708, %f708, %f4;
	fma.rn.f32 	%f710, %f706, %f706, %f709;
	fma.rn.f32 	%f711, %f704, %f704, %f710;
	rsqrt.approx.f32 	%f712, %f711;
	ld.shared.f32 	%f713, [_ZZ22ForceCalculationKerneliiiE5masss+128];
	mul.f32 	%f714, %f712, %f713;
	mul.f32 	%f715, %f712, %f714;
	mul.f32 	%f716, %f712, %f715;
	fma.rn.f32 	%f717, %f704, %f716, %f700;
	fma.rn.f32 	%f718, %f706, %f716, %f701;
	fma.rn.f32 	%f719, %f708, %f716, %f702;
	ld.shared.f32 	%f720, [_ZZ22ForceCalculationKerneliiiE5posxs+132];
	sub.f32 	%f721, %f720, %f1;
	ld.shared.f32 	%f722, [_ZZ22ForceCalculationKerneliiiE5posys+132];
	sub.f32 	%f723, %f722, %f2;
	ld.shared.f32 	%f724, [_ZZ22ForceCalculationKerneliiiE5poszs+132];
	sub.f32 	%f725, %f724, %f3;
	fma.rn.f32 	%f726, %f725, %f725, %f4;
	fma.rn.f32 	%f727, %f723, %f723, %f726;
	fma.rn.f32 	%f728, %f721, %f721, %f727;
	rsqrt.approx.f32 	%f729, %f728;
	ld.shared.f32 	%f730, [_ZZ22ForceCalculationKerneliiiE5masss+132];
	mul.f32 	%f731, %f729, %f730;
	mul.f32 	%f732, %f729, %f731;
	mul.f32 	%f733, %f729, %f732;
	fma.rn.f32 	%f734, %f721, %f733, %f717;
	fma.rn.f32 	%f735, %f723, %f733, %f718;
	fma.rn.f32 	%f736, %f725, %f733, %f719;
	ld.shared.f32 	%f737, [_ZZ22ForceCalculationKerneliiiE5posxs+136];
	sub.f32 	%f738, %f737, %f1;
	ld.shared.f32 	%f739, [_ZZ22ForceCalculationKerneliiiE5posys+136];
	sub.f32 	%f740, %f739, %f2;
	ld.shared.f32 	%f741, [_ZZ22ForceCalculationKerneliiiE5poszs+136];
	sub.f32 	%f742, %f741, %f3;
	fma.rn.f32 	%f743, %f742, %f742, %f4;
	fma.rn.f32 	%f744, %f740, %f740, %f743;
	fma.rn.f32 	%f745, %f738, %f738, %f744;
	rsqrt.approx.f32 	%f746, %f745;
	ld.shared.f32 	%f747, [_ZZ22ForceCalculationKerneliiiE5masss+136];
	mul.f32 	%f748, %f746, %f747;
	mul.f32 	%f749, %f746, %f748;
	mul.f32 	%f750, %f746, %f749;
	fma.rn.f32 	%f751, %f738, %f750, %f734;
	fma.rn.f32 	%f752, %f740, %f750, %f735;
	fma.rn.f32 	%f753, %f742, %f750, %f736;
	ld.shared.f32 	%f754, [_ZZ22ForceCalculationKerneliiiE5posxs+140];
	sub.f32 	%f755, %f754, %f1;
	ld.shared.f32 	%f756, [_ZZ22ForceCalculationKerneliiiE5posys+140];
	sub.f32 	%f757, %f756, %f2;
	ld.shared.f32 	%f758, [_ZZ22ForceCalculationKerneliiiE5poszs+140];
	sub.f32 	%f759, %f758, %f3;
	fma.rn.f32 	%f760, %f759, %f759, %f4;
	fma.rn.f32 	%f761, %f757, %f757, %f760;
	fma.rn.f32 	%f762, %f755, %f755, %f761;
	rsqrt.approx.f32 	%f763, %f762;
	ld.shared.f32 	%f764, [_ZZ22ForceCalculationKerneliiiE5masss+140];
	mul.f32 	%f765, %f763, %f764;
	mul.f32 	%f766, %f763, %f765;
	mul.f32 	%f767, %f763, %f766;
	fma.rn.f32 	%f768, %f755, %f767, %f751;
	fma.rn.f32 	%f769, %f757, %f767, %f752;
	fma.rn.f32 	%f770, %f759, %f767, %f753;
	ld.shared.f32 	%f771, [_ZZ22ForceCalculationKerneliiiE5posxs+144];
	sub.f32 	%f772, %f771, %f1;
	ld.shared.f32 	%f773, [_ZZ22ForceCalculationKerneliiiE5posys+144];
	sub.f32 	%f774, %f773, %f2;
	ld.shared.f32 	%f775, [_ZZ22ForceCalculationKerneliiiE5poszs+144];
	sub.f32 	%f776, %f775, %f3;
	fma.rn.f32 	%f777, %f776, %f776, %f4;
	fma.rn.f32 	%f778, %f774, %f774, %f777;
	fma.rn.f32 	%f779, %f772, %f772, %f778;
	rsqrt.approx.f32 	%f780, %f779;
	ld.shared.f32 	%f781, [_ZZ22ForceCalculationKerneliiiE5masss+144];
	mul.f32 	%f782, %f780, %f781;
	mul.f32 	%f783, %f780, %f782;
	mul.f32 	%f784, %f780, %f783;
	fma.rn.f32 	%f785, %f772, %f784, %f768;
	fma.rn.f32 	%f786, %f774, %f784, %f769;
	fma.rn.f32 	%f787, %f776, %f784, %f770;
	ld.shared.f32 	%f788, [_ZZ22ForceCalculationKerneliiiE5posxs+148];
	sub.f32 	%f789, %f788, %f1;
	ld.shared.f32 	%f790, [_ZZ22ForceCalculationKerneliiiE5posys+148];
	sub.f32 	%f791, %f790, %f2;
	ld.shared.f32 	%f792, [_ZZ22ForceCalculationKerneliiiE5poszs+148];
	sub.f32 	%f793, %f792, %f3;
	fma.rn.f32 	%f794, %f793, %f793, %f4;
	fma.rn.f32 	%f795, %f791, %f791, %f794;
	fma.rn.f32 	%f796, %f789, %f789, %f795;
	rsqrt.approx.f32 	%f797, %f796;
	ld.shared.f32 	%f798, [_ZZ22ForceCalculationKerneliiiE5masss+148];
	mul.f32 	%f799, %f797, %f798;
	mul.f32 	%f800, %f797, %f799;
	mul.f32 	%f801, %f797, %f800;
	fma.rn.f32 	%f802, %f789, %f801, %f785;
	fma.rn.f32 	%f803, %f791, %f801, %f786;
	fma.rn.f32 	%f804, %f793, %f801, %f787;
	ld.shared.f32 	%f805, [_ZZ22ForceCalculationKerneliiiE5posxs+152];
	sub.f32 	%f806, %f805, %f1;
	ld.shared.f32 	%f807, [_ZZ22ForceCalculationKerneliiiE5posys+152];
	sub.f32 	%f808, %f807, %f2;
	ld.shared.f32 	%f809, [_ZZ22ForceCalculationKerneliiiE5poszs+152];
	sub.f32 	%f810, %f809, %f3;
	fma.rn.f32 	%f811, %f810, %f810, %f4;
	fma.rn.f32 	%f812, %f808, %f808, %f811;
	fma.rn.f32 	%f813, %f806, %f806, %f812;
	rsqrt.approx.f32 	%f814, %f813;
	ld.shared.f32 	%f815, [_ZZ22ForceCalculationKerneliiiE5masss+152];
	mul.f32 	%f816, %f814, %f815;
	mul.f32 	%f817, %f814, %f816;
	mul.f32 	%f818, %f814, %f817;
	fma.rn.f32 	%f819, %f806, %f818, %f802;
	fma.rn.f32 	%f820, %f808, %f818, %f803;
	fma.rn.f32 	%f821, %f810, %f818, %f804;
	ld.shared.f32 	%f822, [_ZZ22ForceCalculationKerneliiiE5posxs+156];
	sub.f32 	%f823, %f822, %f1;
	ld.shared.f32 	%f824, [_ZZ22ForceCalculationKerneliiiE5posys+156];
	sub.f32 	%f825, %f824, %f2;
	ld.shared.f32 	%f826, [_ZZ22ForceCalculationKerneliiiE5poszs+156];
	sub.f32 	%f827, %f826, %f3;
	fma.rn.f32 	%f828, %f827, %f827, %f4;
	fma.rn.f32 	%f829, %f825, %f825, %f828;
	fma.rn.f32 	%f830, %f823, %f823, %f829;
	rsqrt.approx.f32 	%f831, %f830;
	ld.shared.f32 	%f832, [_ZZ22ForceCalculationKerneliiiE5masss+156];
	mul.f32 	%f833, %f831, %f832;
	mul.f32 	%f834, %f831, %f833;
	mul.f32 	%f835, %f831, %f834;
	fma.rn.f32 	%f836, %f823, %f835, %f819;
	fma.rn.f32 	%f837, %f825, %f835, %f820;
	fma.rn.f32 	%f838, %f827, %f835, %f821;
	ld.shared.f32 	%f839, [_ZZ22ForceCalculationKerneliiiE5posxs+160];
	sub.f32 	%f840, %f839, %f1;
	ld.shared.f32 	%f841, [_ZZ22ForceCalculationKerneliiiE5posys+160];
	sub.f32 	%f842, %f841, %f2;
	ld.shared.f32 	%f843, [_ZZ22ForceCalculationKerneliiiE5poszs+160];
	sub.f32 	%f844, %f843, %f3;
	fma.rn.f32 	%f845, %f844, %f844, %f4;
	fma.rn.f32 	%f846, %f842, %f842, %f845;
	fma.rn.f32 	%f847, %f840, %f840, %f846;
	rsqrt.approx.f32 	%f848, %f847;
	ld.shared.f32 	%f849, [_ZZ22ForceCalculationKerneliiiE5masss+160];
	mul.f32 	%f850, %f848, %f849;
	mul.f32 	%f851, %f848, %f850;
	mul.f32 	%f852, %f848, %f851;
	fma.rn.f32 	%f853, %f840, %f852, %f836;
	fma.rn.f32 	%f854, %f842, %f852, %f837;
	fma.rn.f32 	%f855, %f844, %f852, %f838;
	ld.shared.f32 	%f856, [_ZZ22ForceCalculationKerneliiiE5posxs+164];
	sub.f32 	%f857, %f856, %f1;
	ld.shared.f32 	%f858, [_ZZ22ForceCalculationKerneliiiE5posys+164];
	sub.f32 	%f859, %f858, %f2;
	ld.shared.f32 	%f860, [_ZZ22ForceCalculationKerneliiiE5poszs+164];
	sub.f32 	%f861, %f860, %f3;
	fma.rn.f32 	%f862, %f861, %f861, %f4;
	fma.rn.f32 	%f863, %f859, %f859, %f862;
	fma.rn.f32 	%f864, %f857, %f857, %f863;
	rsqrt.approx.f32 	%f865, %f864;
	ld.shared.f32 	%f866, [_ZZ22ForceCalculationKerneliiiE5masss+164];
	mul.f32 	%f867, %f865, %f866;
	mul.f32 	%f868, %f865, %f867;
	mul.f32 	%f869, %f865, %f868;
	fma.rn.f32 	%f870, %f857, %f869, %f853;
	fma.rn.f32 	%f871, %f859, %f869, %f854;
	fma.rn.f32 	%f872, %f861, %f869, %f855;
	ld.shared.f32 	%f873, [_ZZ22ForceCalculationKerneliiiE5posxs+168];
	sub.f32 	%f874, %f873, %f1;
	ld.shared.f32 	%f875, [_ZZ22ForceCalculationKerneliiiE5posys+168];
	sub.f32 	%f876, %f875, %f2;
	ld.shared.f32 	%f877, [_ZZ22ForceCalculationKerneliiiE5poszs+168];
	sub.f32 	%f878, %f877, %f3;
	fma.rn.f32 	%f879, %f878, %f878, %f4;
	fma.rn.f32 	%f880, %f876, %f876, %f879;
	fma.rn.f32 	%f881, %f874, %f874, %f880;
	rsqrt.approx.f32 	%f882, %f881;
	ld.shared.f32 	%f883, [_ZZ22ForceCalculationKerneliiiE5masss+168];
	mul.f32 	%f884, %f882, %f883;
	mul.f32 	%f885, %f882, %f884;
	mul.f32 	%f886, %f882, %f885;
	fma.rn.f32 	%f887, %f874, %f886, %f870;
	fma.rn.f32 	%f888, %f876, %f886, %f871;
	fma.rn.f32 	%f889, %f878, %f886, %f872;
	ld.shared.f32 	%f890, [_ZZ22ForceCalculationKerneliiiE5posxs+172];
	sub.f32 	%f891, %f890, %f1;
	ld.shared.f32 	%f892, [_ZZ22ForceCalculationKerneliiiE5posys+172];
	sub.f32 	%f893, %f892, %f2;
	ld.shared.f32 	%f894, [_ZZ22ForceCalculationKerneliiiE5poszs+172];
	sub.f32 	%f895, %f894, %f3;
	fma.rn.f32 	%f896, %f895, %f895, %f4;
	fma.rn.f32 	%f897, %f893, %f893, %f896;
	fma.rn.f32 	%f898, %f891, %f891, %f897;
	rsqrt.approx.f32 	%f899, %f898;
	ld.shared.f32 	%f900, [_ZZ22ForceCalculationKerneliiiE5masss+172];
	mul.f32 	%f901, %f899, %f900;
	mul.f32 	%f902, %f899, %f901;
	mul.f32 	%f903, %f899, %f902;
	fma.rn.f32 	%f904, %f891, %f903, %f887;
	fma.rn.f32 	%f905, %f893, %f903, %f888;
	fma.rn.f32 	%f906, %f895, %f903, %f889;
	ld.shared.f32 	%f907, [_ZZ22ForceCalculationKerneliiiE5posxs+176];
	sub.f32 	%f908, %f907, %f1;
	ld.shared.f32 	%f909, [_ZZ22ForceCalculationKerneliiiE5posys+176];
	sub.f32 	%f910, %f909, %f2;
	ld.shared.f32 	%f911, [_ZZ22ForceCalculationKerneliiiE5poszs+176];
	sub.f32 	%f912, %f911, %f3;
	fma.rn.f32 	%f913, %f912, %f912, %f4;
	fma.rn.f32 	%f914, %f910, %f910, %f913;
	fma.rn.f32 	%f915, %f908, %f908, %f914;
	rsqrt.approx.f32 	%f916, %f915;
	ld.shared.f32 	%f917, [_ZZ22ForceCalculationKerneliiiE5masss+176];
	mul.f32 	%f918, %f916, %f917;
	mul.f32 	%f919, %f916, %f918;
	mul.f32 	%f920, %f916, %f919;
	fma.rn.f32 	%f921, %f908, %f920, %f904;
	fma.rn.f32 	%f922, %f910, %f920, %f905;
	fma.rn.f32 	%f923, %f912, %f920, %f906;
	ld.shared.f32 	%f924, [_ZZ22ForceCalculationKerneliiiE5posxs+180];
	sub.f32 	%f925, %f924, %f1;
	ld.shared.f32 	%f926, [_ZZ22ForceCalculationKerneliiiE5posys+180];
	sub.f32 	%f927, %f926, %f2;
	ld.shared.f32 	%f928, [_ZZ22ForceCalculationKerneliiiE5poszs+180];
	sub.f32 	%f929, %f928, %f3;
	fma.rn.f32 	%f930, %f929, %f929, %f4;
	fma.rn.f32 	%f931, %f927, %f927, %f930;
	fma.rn.f32 	%f932, %f925, %f925, %f931;
	rsqrt.approx.f32 	%f933, %f932;
	ld.shared.f32 	%f934, [_ZZ22ForceCalculationKerneliiiE5masss+180];
	mul.f32 	%f935, %f933, %f934;
	mul.f32 	%f936, %f933, %f935;
	mul.f32 	%f937, %f933, %f936;
	fma.rn.f32 	%f938, %f925, %f937, %f921;
	fma.rn.f32 	%f939, %f927, %f937, %f922;
	fma.rn.f32 	%f940, %f929, %f937, %f923;
	ld.shared.f32 	%f941, [_ZZ22ForceCalculationKerneliiiE5posxs+184];
	sub.f32 	%f942, %f941, %f1;
	ld.shared.f32 	%f943, [_ZZ22ForceCalculationKerneliiiE5posys+184];
	sub.f32 	%f944, %f943, %f2;
	ld.shared.f32 	%f945, [_ZZ22ForceCalculationKerneliiiE5poszs+184];
	sub.f32 	%f946, %f945, %f3;
	fma.rn.f32 	%f947, %f946, %f946, %f4;
	fma.rn.f32 	%f948, %f944, %f944, %f947;
	fma.rn.f32 	%f949, %f942, %f942, %f948;
	rsqrt.approx.f32 	%f950, %f949;
	ld.shared.f32 	%f951, [_ZZ22ForceCalculationKerneliiiE5masss+184];
	mul.f32 	%f952, %f950, %f951;
	mul.f32 	%f953, %f950, %f952;
	mul.f32 	%f954, %f950, %f953;
	fma.rn.f32 	%f955, %f942, %f954, %f938;
	fma.rn.f32 	%f956, %f944, %f954, %f939;
	fma.rn.f32 	%f957, %f946, %f954, %f940;
	ld.shared.f32 	%f958, [_ZZ22ForceCalculationKerneliiiE5posxs+188];
	sub.f32 	%f959, %f958, %f1;
	ld.shared.f32 	%f960, [_ZZ22ForceCalculationKerneliiiE5posys+188];
	sub.f32 	%f961, %f960, %f2;
	ld.shared.f32 	%f962, [_ZZ22ForceCalculationKerneliiiE5poszs+188];
	sub.f32 	%f963, %f962, %f3;
	fma.rn.f32 	%f964, %f963, %f963, %f4;
	fma.rn.f32 	%f965, %f961, %f961, %f964;
	fma.rn.f32 	%f966, %f959, %f959, %f965;
	rsqrt.approx.f32 	%f967, %f966;
	ld.shared.f32 	%f968, [_ZZ22ForceCalculationKerneliiiE5masss+188];
	mul.f32 	%f969, %f967, %f968;
	mul.f32 	%f970, %f967, %f969;
	mul.f32 	%f971, %f967, %f970;
	fma.rn.f32 	%f972, %f959, %f971, %f955;
	fma.rn.f32 	%f973, %f961, %f971, %f956;
	fma.rn.f32 	%f974, %f963, %f971, %f957;
	ld.shared.f32 	%f975, [_ZZ22ForceCalculationKerneliiiE5posxs+192];
	sub.f32 	%f976, %f975, %f1;
	ld.shared.f32 	%f977, [_ZZ22ForceCalculationKerneliiiE5posys+192];
	sub.f32 	%f978, %f977, %f2;
	ld.shared.f32 	%f979, [_ZZ22ForceCalculationKerneliiiE5poszs+192];
	sub.f32 	%f980, %f979, %f3;
	fma.rn.f32 	%f981, %f980, %f980, %f4;
	fma.rn.f32 	%f982, %f978, %f978, %f981;
	fma.rn.f32 	%f983, %f976, %f976, %f982;
	rsqrt.approx.f32 	%f984, %f983;
	ld.shared.f32 	%f985, [_ZZ22ForceCalculationKerneliiiE5masss+192];
	mul.f32 	%f986, %f984, %f985;
	mul.f32 	%f987, %f984, %f986;
	mul.f32 	%f988, %f984, %f987;
	fma.rn.f32 	%f989, %f976, %f988, %f972;
	fma.rn.f32 	%f990, %f978, %f988, %f973;
	fma.rn.f32 	%f991, %f980, %f988, %f974;
	ld.shared.f32 	%f992, [_ZZ22ForceCalculationKerneliiiE5posxs+196];
	sub.f32 	%f993, %f992, %f1;
	ld.shared.f32 	%f994, [_ZZ22ForceCalculationKerneliiiE5posys+196];
	sub.f32 	%f995, %f994, %f2;
	ld.shared.f32 	%f996, [_ZZ22ForceCalculationKerneliiiE5poszs+196];
	sub.f32 	%f997, %f996, %f3;
	fma.rn.f32 	%f998, %f997, %f997, %f4;
	fma.rn.f32 	%f999, %f995, %f995, %f998;
	fma.rn.f32 	%f1000, %f993, %f993, %f999;
	rsqrt.approx.f32 	%f1001, %f1000;
	ld.shared.f32 	%f1002, [_ZZ22ForceCalculationKerneliiiE5masss+196];
	mul.f32 	%f1003, %f1001, %f1002;
	mul.f32 	%f1004, %f1001, %f1003;
	mul.f32 	%f1005, %f1001, %f1004;
	fma.rn.f32 	%f1006, %f993, %f1005, %f989;
	fma.rn.f32 	%f1007, %f995, %f1005, %f990;
	fma.rn.f32 	%f1008, %f997, %f1005, %f991;
	ld.shared.f32 	%f1009, [_ZZ22ForceCalculationKerneliiiE5posxs+200];
	sub.f32 	%f1010, %f1009, %f1;
	ld.shared.f32 	%f1011, [_ZZ22ForceCalculationKerneliiiE5posys+200];
	sub.f32 	%f1012, %f1011, %f2;
	ld.shared.f32 	%f1013, [_ZZ22ForceCalculationKerneliiiE5poszs+200];
	sub.f32 	%f1014, %f1013, %f3;
	fma.rn.f32 	%f1015, %f1014, %f1014, %f4;
	fma.rn.f32 	%f1016, %f1012, %f1012, %f1015;
	fma.rn.f32 	%f1017, %f1010, %f1010, %f1016;
	rsqrt.approx.f32 	%f1018, %f1017;
	ld.shared.f32 	%f1019, [_ZZ22ForceCalculationKerneliiiE5masss+200];
	mul.f32 	%f1020, %f1018, %f1019;
	mul.f32 	%f1021, %f1018, %f1020;
	mul.f32 	%f1022, %f1018, %f1021;
	fma.rn.f32 	%f1023, %f1010, %f1022, %f1006;
	fma.rn.f32 	%f1024, %f1012, %f1022, %f1007;
	fma.rn.f32 	%f1025, %f1014, %f1022, %f1008;
	ld.shared.f32 	%f1026, [_ZZ22ForceCalculationKerneliiiE5posxs+204];
	sub.f32 	%f1027, %f1026, %f1;
	ld.shared.f32 	%f1028, [_ZZ22ForceCalculationKerneliiiE5posys+204];
	sub.f32 	%f1029, %f1028, %f2;
	ld.shared.f32 	%f1030, [_ZZ22ForceCalculationKerneliiiE5poszs+204];
	sub.f32 	%f1031, %f1030, %f3;
	fma.rn.f32 	%f1032, %f1031, %f1031, %f4;
	fma.rn.f32 	%f1033, %f1029, %f1029, %f1032;
	fma.rn.f32 	%f1034, %f1027, %f1027, %f1033;
	rsqrt.approx.f32 	%f1035, %f1034;
	ld.shared.f32 	%f1036, [_ZZ22ForceCalculationKerneliiiE5masss+204];
	mul.f32 	%f1037, %f1035, %f1036;
	mul.f32 	%f1038, %f1035, %f1037;
	mul.f32 	%f1039, %f1035, %f1038;
	fma.rn.f32 	%f1040, %f1027, %f1039, %f1023;
	fma.rn.f32 	%f1041, %f1029, %f1039, %f1024;
	fma.rn.f32 	%f1042, %f1031, %f1039, %f1025;
	ld.shared.f32 	%f1043, [_ZZ22ForceCalculationKerneliiiE5posxs+208];
	sub.f32 	%f1044, %f1043, %f1;
	ld.shared.f32 	%f1045, [_ZZ22ForceCalculationKerneliiiE5posys+208];
	sub.f32 	%f1046, %f1045, %f2;
	ld.shared.f32 	%f1047, [_ZZ22ForceCalculationKerneliiiE5poszs+208];
	sub.f32 	%f1048, %f1047, %f3;
	fma.rn.f32 	%f1049, %f1048, %f1048, %f4;
	fma.rn.f32 	%f1050, %f1046, %f1046, %f1049;
	fma.rn.f32 	%f1051, %f1044, %f1044, %f1050;
	rsqrt.approx.f32 	%f1052, %f1051;
	ld.shared.f32 	%f1053, [_ZZ22ForceCalculationKerneliiiE5masss+208];
	mul.f32 	%f1054, %f1052, %f1053;
	mul.f32 	%f1055, %f1052, %f1054;
	mul.f32 	%f1056, %f1052, %f1055;
	fma.rn.f32 	%f1057, %f1044, %f1056, %f1040;
	fma.rn.f32 	%f1058, %f1046, %f1056, %f1041;
	fma.rn.f32 	%f1059, %f1048, %f1056, %f1042;
	ld.shared.f32 	%f1060, [_ZZ22ForceCalculationKerneliiiE5posxs+212];
	sub.f32 	%f1061, %f1060, %f1;
	ld.shared.f32 	%f1062, [_ZZ22ForceCalculationKerneliiiE5posys+212];
	sub.f32 	%f1063, %f1062, %f2;
	ld.shared.f32 	%f1064, [_ZZ22ForceCalculationKerneliiiE5poszs+212];
	sub.f32 	%f1065, %f1064, %f3;
	fma.rn.f32 	%f1066, %f1065, %f1065, %f4;
	fma.rn.f32 	%f1067, %f1063, %f1063, %f1066;
	fma.rn.f32 	%f1068, %f1061, %f1061, %f1067;
	rsqrt.approx.f32 	%f1069, %f1068;
	ld.shared.f32 	%f1070, [_ZZ22ForceCalculationKerneliiiE5masss+212];
	mul.f32 	%f1071, %f1069, %f1070;
	mul.f32 	%f1072, %f1069, %f1071;
	mul.f32 	%f1073, %f1069, %f1072;
	fma.rn.f32 	%f1074, %f1061, %f1073, %f1057;
	fma.rn.f32 	%f1075, %f1063, %f1073, %f1058;
	fma.rn.f32 	%f1076, %f1065, %f1073, %f1059;
	ld.shared.f32 	%f1077, [_ZZ22ForceCalculationKerneliiiE5posxs+216];
	sub.f32 	%f1078, %f1077, %f1;
	ld.shared.f32 	%f1079, [_ZZ22ForceCalculationKerneliiiE5posys+216];
	sub.f32 	%f1080, %f1079, %f2;
	ld.shared.f32 	%f1081, [_ZZ22ForceCalculationKerneliiiE5poszs+216];
	sub.f32 	%f1082, %f1081, %f3;
	fma.rn.f32 	%f1083, %f1082, %f1082, %f4;
	fma.rn.f32 	%f1084, %f1080, %f1080, %f1083;
	fma.rn.f32 	%f1085, %f1078, %f1078, %f1084;
	rsqrt.approx.f32 	%f1086, %f1085;
	ld.shared.f32 	%f1087, [_ZZ22ForceCalculationKerneliiiE5masss+216];
	mul.f32 	%f1088, %f1086, %f1087;
	mul.f32 	%f1089, %f1086, %f1088;
	mul.f32 	%f1090, %f1086, %f1089;
	fma.rn.f32 	%f1091, %f1078, %f1090, %f1074;
	fma.rn.f32 	%f1092, %f1080, %f1090, %f1075;
	fma.rn.f32 	%f1093, %f1082, %f1090, %f1076;
	ld.shared.f32 	%f1094, [_ZZ22ForceCalculationKerneliiiE5posxs+220];
	sub.f32 	%f1095, %f1094, %f1;
	ld.shared.f32 	%f1096, [_ZZ22ForceCalculationKerneliiiE5posys+220];
	sub.f32 	%f1097, %f1096, %f2;
	ld.shared.f32 	%f1098, [_ZZ22ForceCalculationKerneliiiE5poszs+220];
	sub.f32 	%f1099, %f1098, %f3;
	fma.rn.f32 	%f1100, %f1099, %f1099, %f4;
	fma.rn.f32 	%f1101, %f1097, %f1097, %f1100;
	fma.rn.f32 	%f1102, %f1095, %f1095, %f1101;
	rsqrt.approx.f32 	%f1103, %f1102;
	ld.shared.f32 	%f1104, [_ZZ22ForceCalculationKerneliiiE5masss+220];
	mul.f32 	%f1105, %f1103, %f1104;
	mul.f32 	%f1106, %f1103, %f1105;
	mul.f32 	%f1107, %f1103, %f1106;
	fma.rn.f32 	%f1108, %f1095, %f1107, %f1091;
	fma.rn.f32 	%f1109, %f1097, %f1107, %f1092;
	fma.rn.f32 	%f1110, %f1099, %f1107, %f1093;
	ld.shared.f32 	%f1111, [_ZZ22ForceCalculationKerneliiiE5posxs+224];
	sub.f32 	%f1112, %f1111, %f1;
	ld.shared.f32 	%f1113, [_ZZ22ForceCalculationKerneliiiE5posys+224];
	sub.f32 	%f1114, %f1113, %f2;
	ld.shared.f32 	%f1115, [_ZZ22ForceCalculationKerneliiiE5poszs+224];
	sub.f32 	%f1116, %f1115, %f3;
	fma.rn.f32 	%f1117, %f1116, %f1116, %f4;
	fma.rn.f32 	%f1118, %f1114, %f1114, %f1117;
	fma.rn.f32 	%f1119, %f1112, %f1112, %f1118;
	rsqrt.approx.f32 	%f1120, %f1119;
	ld.shared.f32 	%f1121, [_ZZ22ForceCalculationKerneliiiE5masss+224];
	mul.f32 	%f1122, %f1120, %f1121;
	mul.f32 	%f1123, %f1120, %f1122;
	mul.f32 	%f1124, %f1120, %f1123;
	fma.rn.f32 	%f1125, %f1112, %f1124, %f1108;
	fma.rn.f32 	%f1126, %f1114, %f1124, %f1109;
	fma.rn.f32 	%f1127, %f1116, %f1124, %f1110;
	ld.shared.f32 	%f1128, [_ZZ22ForceCalculationKerneliiiE5posxs+228];
	sub.f32 	%f1129, %f1128, %f1;
	ld.shared.f32 	%f1130, [_ZZ22ForceCalculationKerneliiiE5posys+228];
	sub.f32 	%f1131, %f1130, %f2;
	ld.shared.f32 	%f1132, [_ZZ22ForceCalculationKerneliiiE5poszs+228];
	sub.f32 	%f1133, %f1132, %f3;
	fma.rn.f32 	%f1134, %f1133, %f1133, %f4;
	fma.rn.f32 	%f1135, %f1131, %f1131, %f1134;
	fma.rn.f32 	%f1136, %f1129, %f1129, %f1135;
	rsqrt.approx.f32 	%f1137, %f1136;
	ld.shared.f32 	%f1138, [_ZZ22ForceCalculationKerneliiiE5masss+228];
	mul.f32 	%f1139, %f1137, %f1138;
	mul.f32 	%f1140, %f1137, %f1139;
	mul.f32 	%f1141, %f1137, %f1140;
	fma.rn.f32 	%f1142, %f1129, %f1141, %f1125;
	fma.rn.f32 	%f1143, %f1131, %f1141, %f1126;
	fma.rn.f32 	%f1144, %f1133, %f1141, %f1127;
	ld.shared.f32 	%f1145, [_ZZ22ForceCalculationKerneliiiE5posxs+232];
	sub.f32 	%f1146, %f1145, %f1;
	ld.shared.f32 	%f1147, [_ZZ22ForceCalculationKerneliiiE5posys+232];
	sub.f32 	%f1148, %f1147, %f2;
	ld.shared.f32 	%f1149, [_ZZ22ForceCalculationKerneliiiE5poszs+232];
	sub.f32 	%f1150, %f1149, %f3;
	fma.rn.f32 	%f1151, %f1150, %f1150, %f4;
	fma.rn.f32 	%f1152, %f1148, %f1148, %f1151;
	fma.rn.f32 	%f1153, %f1146, %f1146, %f1152;
	rsqrt.approx.f32 	%f1154, %f1153;
	ld.shared.f32 	%f1155, [_ZZ22ForceCalculationKerneliiiE5masss+232];
	mul.f32 	%f1156, %f1154, %f1155;
	mul.f32 	%f1157, %f1154, %f1156;
	mul.f32 	%f1158, %f1154, %f1157;
	fma.rn.f32 	%f1159, %f1146, %f1158, %f1142;
	fma.rn.f32 	%f1160, %f1148, %f1158, %f1143;
	fma.rn.f32 	%f1161, %f1150, %f1158, %f1144;
	ld.shared.f32 	%f1162, [_ZZ22ForceCalculationKerneliiiE5posxs+236];
	sub.f32 	%f1163, %f1162, %f1;
	ld.shared.f32 	%f1164, [_ZZ22ForceCalculationKerneliiiE5posys+236];
	sub.f32 	%f1165, %f1164, %f2;
	ld.shared.f32 	%f1166, [_ZZ22ForceCalculationKerneliiiE5poszs+236];
	sub.f32 	%f1167, %f1166, %f3;
	fma.rn.f32 	%f1168, %f1167, %f1167, %f4;
	fma.rn.f32 	%f1169, %f1165, %f1165, %f1168;
	fma.rn.f32 	%f1170, %f1163, %f1163, %f1169;
	rsqrt.approx.f32 	%f1171, %f1170;
	ld.shared.f32 	%f1172, [_ZZ22ForceCalculationKerneliiiE5masss+236];
	mul.f32 	%f1173, %f1171, %f1172;
	mul.f32 	%f1174, %f1171, %f1173;
	mul.f32 	%f1175, %f1171, %f1174;
	fma.rn.f32 	%f1176, %f1163, %f1175, %f1159;
	fma.rn.f32 	%f1177, %f1165, %f1175, %f1160;
	fma.rn.f32 	%f1178, %f1167, %f1175, %f1161;
	ld.shared.f32 	%f1179, [_ZZ22ForceCalculationKerneliiiE5posxs+240];
	sub.f32 	%f1180, %f1179, %f1;
	ld.shared.f32 	%f1181, [_ZZ22ForceCalculationKerneliiiE5posys+240];
	sub.f32 	%f1182, %f1181, %f2;
	ld.shared.f32 	%f1183, [_ZZ22ForceCalculationKerneliiiE5poszs+240];
	sub.f32 	%f1184, %f1183, %f3;
	fma.rn.f32 	%f1185, %f1184, %f1184, %f4;
	fma.rn.f32 	%f1186, %f1182, %f1182, %f1185;
	fma.rn.f32 	%f1187, %f1180, %f1180, %f1186;
	rsqrt.approx.f32 	%f1188, %f1187;
	ld.shared.f32 	%f1189, [_ZZ22ForceCalculationKerneliiiE5masss+240];
	mul.f32 	%f1190, %f1188, %f1189;
	mul.f32 	%f1191, %f1188, %f1190;
	mul.f32 	%f1192, %f1188, %f1191;
	fma.rn.f32 	%f1193, %f1180, %f1192, %f1176;
	fma.rn.f32 	%f1194, %f1182, %f1192, %f1177;
	fma.rn.f32 	%f1195, %f1184, %f1192, %f1178;
	ld.shared.f32 	%f1196, [_ZZ22ForceCalculationKerneliiiE5posxs+244];
	sub.f32 	%f1197, %f1196, %f1;
	ld.shared.f32 	%f1198, [_ZZ22ForceCalculationKerneliiiE5posys+244];
	sub.f32 	%f1199, %f1198, %f2;
	ld.shared.f32 	%f1200, [_ZZ22ForceCalculationKerneliiiE5poszs+244];
	sub.f32 	%f1201, %f1200, %f3;
	fma.rn.f32 	%f1202, %f1201, %f1201, %f4;
	fma.rn.f32 	%f1203, %f1199, %f1199, %f1202;
	fma.rn.f32 	%f1204, %f1197, %f1197, %f1203;
	rsqrt.approx.f32 	%f1205, %f1204;
	ld.shared.f32 	%f1206, [_ZZ22ForceCalculationKerneliiiE5masss+244];
	mul.f32 	%f1207, %f1205, %f1206;
	mul.f32 	%f1208, %f1205, %f1207;
	mul.f32 	%f1209, %f1205, %f1208;
	fma.rn.f32 	%f1210, %f1197, %f1209, %f1193;
	fma.rn.f32 	%f1211, %f1199, %f1209, %f1194;
	fma.rn.f32 	%f1212, %f1201, %f1209, %f1195;
	ld.shared.f32 	%f1213, [_ZZ22ForceCalculationKerneliiiE5posxs+248];
	sub.f32 	%f1214, %f1213, %f1;
	ld.shared.f32 	%f1215, [_ZZ22ForceCalculationKerneliiiE5posys+248];
	sub.f32 	%f1216, %f1215, %f2;
	ld.shared.f32 	%f1217, [_ZZ22ForceCalculationKerneliiiE5poszs+248];
	sub.f32 	%f1218, %f1217, %f3;
	fma.rn.f32 	%f1219, %f1218, %f1218, %f4;
	fma.rn.f32 	%f1220, %f1216, %f1216, %f1219;
	fma.rn.f32 	%f1221, %f1214, %f1214, %f1220;
	rsqrt.approx.f32 	%f1222, %f1221;
	ld.shared.f32 	%f1223, [_ZZ22ForceCalculationKerneliiiE5masss+248];
	mul.f32 	%f1224, %f1222, %f1223;
	mul.f32 	%f1225, %f1222, %f1224;
	mul.f32 	%f1226, %f1222, %f1225;
	fma.rn.f32 	%f1227, %f1214, %f1226, %f1210;
	fma.rn.f32 	%f1228, %f1216, %f1226, %f1211;
	fma.rn.f32 	%f1229, %f1218, %f1226, %f1212;
	ld.shared.f32 	%f1230, [_ZZ22ForceCalculationKerneliiiE5posxs+252];
	sub.f32 	%f1231, %f1230, %f1;
	ld.shared.f32 	%f1232, [_ZZ22ForceCalculationKerneliiiE5posys+252];
	sub.f32 	%f1233, %f1232, %f2;
	ld.shared.f32 	%f1234, [_ZZ22ForceCalculationKerneliiiE5poszs+252];
	sub.f32 	%f1235, %f1234, %f3;
	fma.rn.f32 	%f1236, %f1235, %f1235, %f4;
	fma.rn.f32 	%f1237, %f1233, %f1233, %f1236;
	fma.rn.f32 	%f1238, %f1231, %f1231, %f1237;
	rsqrt.approx.f32 	%f1239, %f1238;
	ld.shared.f32 	%f1240, [_ZZ22ForceCalculationKerneliiiE5masss+252];
	mul.f32 	%f1241, %f1239, %f1240;
	mul.f32 	%f1242, %f1239, %f1241;
	mul.f32 	%f1243, %f1239, %f1242;
	fma.rn.f32 	%f1244, %f1231, %f1243, %f1227;
	fma.rn.f32 	%f1245, %f1233, %f1243, %f1228;
	fma.rn.f32 	%f1246, %f1235, %f1243, %f1229;
	ld.shared.f32 	%f1247, [_ZZ22ForceCalculationKerneliiiE5posxs+256];
	sub.f32 	%f1248, %f1247, %f1;
	ld.shared.f32 	%f1249, [_ZZ22ForceCalculationKerneliiiE5posys+256];
	sub.f32 	%f1250, %f1249, %f2;
	ld.shared.f32 	%f1251, [_ZZ22ForceCalculationKerneliiiE5poszs+256];
	sub.f32 	%f1252, %f1251, %f3;
	fma.rn.f32 	%f1253, %f1252, %f1252, %f4;
	fma.rn.f32 	%f1254, %f1250, %f1250, %f1253;
	fma.rn.f32 	%f1255, %f1248, %f1248, %f1254;
	rsqrt.approx.f32 	%f1256, %f1255;
	ld.shared.f32 	%f1257, [_ZZ22ForceCalculationKerneliiiE5masss+256];
	mul.f32 	%f1258, %f1256, %f1257;
	mul.f32 	%f1259, %f1256, %f1258;
	mul.f32 	%f1260, %f1256, %f1259;
	fma.rn.f32 	%f1261, %f1248, %f1260, %f1244;
	fma.rn.f32 	%f1262, %f1250, %f1260, %f1245;
	fma.rn.f32 	%f1263, %f1252, %f1260, %f1246;
	ld.shared.f32 	%f1264, [_ZZ22ForceCalculationKerneliiiE5posxs+260];
	sub.f32 	%f1265, %f1264, %f1;
	ld.shared.f32 	%f1266, [_ZZ22ForceCalculationKerneliiiE5posys+260];
	sub.f32 	%f1267, %f1266, %f2;
	ld.shared.f32 	%f1268, [_ZZ22ForceCalculationKerneliiiE5poszs+260];
	sub.f32 	%f1269, %f1268, %f3;
	fma.rn.f32 	%f1270, %f1269, %f1269, %f4;
	fma.rn.f32 	%f1271, %f1267, %f1267, %f1270;
	fma.rn.f32 	%f1272, %f1265, %f1265, %f1271;
	rsqrt.approx.f32 	%f1273, %f1272;
	ld.shared.f32 	%f1274, [_ZZ22ForceCalculationKerneliiiE5masss+260];
	mul.f32 	%f1275, %f1273, %f1274;
	mul.f32 	%f1276, %f1273, %f1275;
	mul.f32 	%f1277, %f1273, %f1276;
	fma.rn.f32 	%f1278, %f1265, %f1277, %f1261;
	fma.rn.f32 	%f1279, %f1267, %f1277, %f1262;
	fma.rn.f32 	%f1280, %f1269, %f1277, %f1263;
	ld.shared.f32 	%f1281, [_ZZ22ForceCalculationKerneliiiE5posxs+264];
	sub.f32 	%f1282, %f1281, %f1;
	ld.shared.f32 	%f1283, [_ZZ22ForceCalculationKerneliiiE5posys+264];
	sub.f32 	%f1284, %f1283, %f2;
	ld.shared.f32 	%f1285, [_ZZ22ForceCalculationKerneliiiE5poszs+264];
	sub.f32 	%f1286, %f1285, %f3;
	fma.rn.f32 	%f1287, %f1286, %f1286, %f4;
	fma.rn.f32 	%f1288, %f1284, %f1284, %f1287;
	fma.rn.f32 	%f1289, %f1282, %f1282, %f1288;
	rsqrt.approx.f32 	%f1290, %f1289;
	ld.shared.f32 	%f1291, [_ZZ22ForceCalculationKerneliiiE5masss+264];
	mul.f32 	%f1292, %f1290, %f1291;
	mul.f32 	%f1293, %f1290, %f1292;
	mul.f32 	%f1294, %f1290, %f1293;
	fma.rn.f32 	%f1295, %f1282, %f1294, %f1278;
	fma.rn.f32 	%f1296, %f1284, %f1294, %f1279;
	fma.rn.f32 	%f1297, %f1286, %f1294, %f1280;
	ld.shared.f32 	%f1298, [_ZZ22ForceCalculationKerneliiiE5posxs+268];
	sub.f32 	%f1299, %f1298, %f1;
	ld.shared.f32 	%f1300, [_ZZ22ForceCalculationKerneliiiE5posys+268];
	sub.f32 	%f1301, %f1300, %f2;
	ld.shared.f32 	%f1302, [_ZZ22ForceCalculationKerneliiiE5poszs+268];
	sub.f32 	%f1303, %f1302, %f3;
	fma.rn.f32 	%f1304, %f1303, %f1303, %f4;
	fma.rn.f32 	%f1305, %f1301, %f1301, %f1304;
	fma.rn.f32 	%f1306, %f1299, %f1299, %f1305;
	rsqrt.approx.f32 	%f1307, %f1306;
	ld.shared.f32 	%f1308, [_ZZ22ForceCalculationKerneliiiE5masss+268];
	mul.f32 	%f1309, %f1307, %f1308;
	mul.f32 	%f1310, %f1307, %f1309;
	mul.f32 	%f1311, %f1307, %f1310;
	fma.rn.f32 	%f1312, %f1299, %f1311, %f1295;
	fma.rn.f32 	%f1313, %f1301, %f1311, %f1296;
	fma.rn.f32 	%f1314, %f1303, %f1311, %f1297;
	ld.shared.f32 	%f1315, [_ZZ22ForceCalculationKerneliiiE5posxs+272];
	sub.f32 	%f1316, %f1315, %f1;
	ld.shared.f32 	%f1317, [_ZZ22ForceCalculationKerneliiiE5posys+272];
	sub.f32 	%f1318, %f1317, %f2;
	ld.shared.f32 	%f1319, [_ZZ22ForceCalculationKerneliiiE5poszs+272];
	sub.f32 	%f1320, %f1319, %f3;
	fma.rn.f32 	%f1321, %f1320, %f1320, %f4;
	fma.rn.f32 	%f1322, %f1318, %f1318, %f1321;
	fma.rn.f32 	%f1323, %f1316, %f1316, %f1322;
	rsqrt.approx.f32 	%f1324, %f1323;
	ld.shared.f32 	%f1325, [_ZZ22ForceCalculationKerneliiiE5masss+272];
	mul.f32 	%f1326, %f1324, %f1325;
	mul.f32 	%f1327, %f1324, %f1326;
	mul.f32 	%f1328, %f1324, %f1327;
	fma.rn.f32 	%f1329, %f1316, %f1328, %f1312;
	fma.rn.f32 	%f1330, %f1318, %f1328, %f1313;
	fma.rn.f32 	%f1331, %f1320, %f1328, %f1314;
	ld.shared.f32 	%f1332, [_ZZ22ForceCalculationKerneliiiE5posxs+276];
	sub.f32 	%f1333, %f1332, %f1;
	ld.shared.f32 	%f1334, [_ZZ22ForceCalculationKerneliiiE5posys+276];
	sub.f32 	%f1335, %f1334, %f2;
	ld.shared.f32 	%f1336, [_ZZ22ForceCalculationKerneliiiE5poszs+276];
	sub.f32 	%f1337, %f1336, %f3;
	fma.rn.f32 	%f1338, %f1337, %f1337, %f4;
	fma.rn.f32 	%f1339, %f1335, %f1335, %f1338;
	fma.rn.f32 	%f1340, %f1333, %f1333, %f1339;
	rsqrt.approx.f32 	%f1341, %f1340;
	ld.shared.f32 	%f1342, [_ZZ22ForceCalculationKerneliiiE5masss+276];
	mul.f32 	%f1343, %f1341, %f1342;
	mul.f32 	%f1344, %f1341, %f1343;
	mul.f32 	%f1345, %f1341, %f1344;
	fma.rn.f32 	%f1346, %f1333, %f1345, %f1329;
	fma.rn.f32 	%f1347, %f1335, %f1345, %f1330;
	fma.rn.f32 	%f1348, %f1337, %f1345, %f1331;
	ld.shared.f32 	%f1349, [_ZZ22ForceCalculationKerneliiiE5posxs+280];
	sub.f32 	%f1350, %f1349, %f1;
	ld.shared.f32 	%f1351, [_ZZ22ForceCalculationKerneliiiE5posys+280];
	sub.f32 	%f1352, %f1351, %f2;
	ld.shared.f32 	%f1353, [_ZZ22ForceCalculationKerneliiiE5poszs+280];
	sub.f32 	%f1354, %f1353, %f3;
	fma.rn.f32 	%f1355, %f1354, %f1354, %f4;
	fma.rn.f32 	%f1356, %f1352, %f1352, %f1355;
	fma.rn.f32 	%f1357, %f1350, %f1350, %f1356;
	rsqrt.approx.f32 	%f1358, %f1357;
	ld.shared.f32 	%f1359, [_ZZ22ForceCalculationKerneliiiE5masss+280];
	mul.f32 	%f1360, %f1358, %f1359;
	mul.f32 	%f1361, %f1358, %f1360;
	mul.f32 	%f1362, %f1358, %f1361;
	fma.rn.f32 	%f1363, %f1350, %f1362, %f1346;
	fma.rn.f32 	%f1364, %f1352, %f1362, %f1347;
	fma.rn.f32 	%f1365, %f1354, %f1362, %f1348;
	ld.shared.f32 	%f1366, [_ZZ22ForceCalculationKerneliiiE5posxs+284];
	sub.f32 	%f1367, %f1366, %f1;
	ld.shared.f32 	%f1368, [_ZZ22ForceCalculationKerneliiiE5posys+284];
	sub.f32 	%f1369, %f1368, %f2;
	ld.shared.f32 	%f1370, [_ZZ22ForceCalculationKerneliiiE5poszs+284];
	sub.f32 	%f1371, %f1370, %f3;
	fma.rn.f32 	%f1372, %f1371, %f1371, %f4;
	fma.rn.f32 	%f1373, %f1369, %f1369, %f1372;
	fma.rn.f32 	%f1374, %f1367, %f1367, %f1373;
	rsqrt.approx.f32 	%f1375, %f1374;
	ld.shared.f32 	%f1376, [_ZZ22ForceCalculationKerneliiiE5masss+284];
	mul.f32 	%f1377, %f1375, %f1376;
	mul.f32 	%f1378, %f1375, %f1377;
	mul.f32 	%f1379, %f1375, %f1378;
	fma.rn.f32 	%f1380, %f1367, %f1379, %f1363;
	fma.rn.f32 	%f1381, %f1369, %f1379, %f1364;
	fma.rn.f32 	%f1382, %f1371, %f1379, %f1365;
	ld.shared.f32 	%f1383, [_ZZ22ForceCalculationKerneliiiE5posxs+288];
	sub.f32 	%f1384, %f1383, %f1;
	ld.shared.f32 	%f1385, [_ZZ22ForceCalculationKerneliiiE5posys+288];
	sub.f32 	%f1386, %f1385, %f2;
	ld.shared.f32 	%f1387, [_ZZ22ForceCalculationKerneliiiE5poszs+288];
	sub.f32 	%f1388, %f1387, %f3;
	fma.rn.f32 	%f1389, %f1388, %f1388, %f4;
	fma.rn.f32 	%f1390, %f1386, %f1386, %f1389;
	fma.rn.f32 	%f1391, %f1384, %f1384, %f1390;
	rsqrt.approx.f32 	%f1392, %f1391;
	ld.shared.f32 	%f1393, [_ZZ22ForceCalculationKerneliiiE5masss+288];
	mul.f32 	%f1394, %f1392, %f1393;
	mul.f32 	%f1395, %f1392, %f1394;
	mul.f32 	%f1396, %f1392, %f1395;
	fma.rn.f32 	%f1397, %f1384, %f1396, %f1380;
	fma.rn.f32 	%f1398, %f1386, %f1396, %f1381;
	fma.rn.f32 	%f1399, %f1388, %f1396, %f1382;
	ld.shared.f32 	%f1400, [_ZZ22ForceCalculationKerneliiiE5posxs+292];
	sub.f32 	%f1401, %f1400, %f1;
	ld.shared.f32 	%f1402, [_ZZ22ForceCalculationKerneliiiE5posys+292];
	sub.f32 	%f1403, %f1402, %f2;
	ld.shared.f32 	%f1404, [_ZZ22ForceCalculationKerneliiiE5poszs+292];
	sub.f32 	%f1405, %f1404, %f3;
	fma.rn.f32 	%f1406, %f1405, %f1405, %f4;
	fma.rn.f32 	%f1407, %f1403, %f1403, %f1406;
	fma.rn.f32 	%f1408, %f1401, %f1401, %f1407;
	rsqrt.approx.f32 	%f1409, %f1408;
	ld.shared.f32 	%f1410, [_ZZ22ForceCalculationKerneliiiE5masss+292];
	mul.f32 	%f1411, %f1409, %f1410;
	mul.f32 	%f1412, %f1409, %f1411;
	mul.f32 	%f1413, %f1409, %f1412;
	fma.rn.f32 	%f1414, %f1401, %f1413, %f1397;
	fma.rn.f32 	%f1415, %f1403, %f1413, %f1398;
	fma.rn.f32 	%f1416, %f1405, %f1413, %f1399;
	ld.shared.f32 	%f1417, [_ZZ22ForceCalculationKerneliiiE5posxs+296];
	sub.f32 	%f1418, %f1417, %f1;
	ld.shared.f32 	%f1419, [_ZZ22ForceCalculationKerneliiiE5posys+296];
	sub.f32 	%f1420, %f1419, %f2;
	ld.shared.f32 	%f1421, [_ZZ22ForceCalculationKerneliiiE5poszs+296];
	sub.f32 	%f1422, %f1421, %f3;
	fma.rn.f32 	%f1423, %f1422, %f1422, %f4;
	fma.rn.f32 	%f1424, %f1420, %f1420, %f1423;
	fma.rn.f32 	%f1425, %f1418, %f1418, %f1424;
	rsqrt.approx.f32 	%f1426, %f1425;
	ld.shared.f32 	%f1427, [_ZZ22ForceCalculationKerneliiiE5masss+296];
	mul.f32 	%f1428, %f1426, %f1427;
	mul.f32 	%f1429, %f1426, %f1428;
	mul.f32 	%f1430, %f1426, %f1429;
	fma.rn.f32 	%f1431, %f1418, %f1430, %f1414;
	fma.rn.f32 	%f1432, %f1420, %f1430, %f1415;
	fma.rn.f32 	%f1433, %f1422, %f1430, %f1416;
	ld.shared.f32 	%f1434, [_ZZ22ForceCalculationKerneliiiE5posxs+300];
	sub.f32 	%f1435, %f1434, %f1;
	ld.shared.f32 	%f1436, [_ZZ22ForceCalculationKerneliiiE5posys+300];
	sub.f32 	%f1437, %f1436, %f2;
	ld.shared.f32 	%f1438, [_ZZ22ForceCalculationKerneliiiE5poszs+300];
	sub.f32 	%f1439, %f1438, %f3;
	fma.rn.f32 	%f1440, %f1439, %f1439, %f4;
	fma.rn.f32 	%f1441, %f1437, %f1437, %f1440;
	fma.rn.f32 	%f1442, %f1435, %f1435, %f1441;
	rsqrt.approx.f32 	%f1443, %f1442;
	ld.shared.f32 	%f1444, [_ZZ22ForceCalculationKerneliiiE5masss+300];
	mul.f32 	%f1445, %f1443, %f1444;
	mul.f32 	%f1446, %f1443, %f1445;
	mul.f32 	%f1447, %f1443, %f1446;
	fma.rn.f32 	%f1448, %f1435, %f1447, %f1431;
	fma.rn.f32 	%f1449, %f1437, %f1447, %f1432;
	fma.rn.f32 	%f1450, %f1439, %f1447, %f1433;
	ld.shared.f32 	%f1451, [_ZZ22ForceCalculationKerneliiiE5posxs+304];
	sub.f32 	%f1452, %f1451, %f1;
	ld.shared.f32 	%f1453, [_ZZ22ForceCalculationKerneliiiE5posys+304];
	sub.f32 	%f1454, %f1453, %f2;
	ld.shared.f32 	%f1455, [_ZZ22ForceCalculationKerneliiiE5poszs+304];
	sub.f32 	%f1456, %f1455, %f3;
	fma.rn.f32 	%f1457, %f1456, %f1456, %f4;
	fma.rn.f32 	%f1458, %f1454, %f1454, %f1457;
	fma.rn.f32 	%f1459, %f1452, %f1452, %f1458;
	rsqrt.approx.f32 	%f1460, %f1459;
	ld.shared.f32 	%f1461, [_ZZ22ForceCalculationKerneliiiE5masss+304];
	mul.f32 	%f1462, %f1460, %f1461;
	mul.f32 	%f1463, %f1460, %f1462;
	mul.f32 	%f1464, %f1460, %f1463;
	fma.rn.f32 	%f1465, %f1452, %f1464, %f1448;
	fma.rn.f32 	%f1466, %f1454, %f1464, %f1449;
	fma.rn.f32 	%f1467, %f1456, %f1464, %f1450;
	ld.shared.f32 	%f1468, [_ZZ22ForceCalculationKerneliiiE5posxs+308];
	sub.f32 	%f1469, %f1468, %f1;
	ld.shared.f32 	%f1470, [_ZZ22ForceCalculationKerneliiiE5posys+308];
	sub.f32 	%f1471, %f1470, %f2;
	ld.shared.f32 	%f1472, [_ZZ22ForceCalculationKerneliiiE5poszs+308];
	sub.f32 	%f1473, %f1472, %f3;
	fma.rn.f32 	%f1474, %f1473, %f1473, %f4;
	fma.rn.f32 	%f1475, %f1471, %f1471, %f1474;
	fma.rn.f32 	%f1476, %f1469, %f1469, %f1475;
	rsqrt.approx.f32 	%f1477, %f1476;
	ld.shared.f32 	%f1478, [_ZZ22ForceCalculationKerneliiiE5masss+308];
	mul.f32 	%f1479, %f1477, %f1478;
	mul.f32 	%f1480, %f1477, %f1479;
	mul.f32 	%f1481, %f1477, %f1480;
	fma.rn.f32 	%f1482, %f1469, %f1481, %f1465;
	fma.rn.f32 	%f1483, %f1471, %f1481, %f1466;
	fma.rn.f32 	%f1484, %f1473, %f1481, %f1467;
	ld.shared.f32 	%f1485, [_ZZ22ForceCalculationKerneliiiE5posxs+312];
	sub.f32 	%f1486, %f1485, %f1;
	ld.shared.f32 	%f1487, [_ZZ22ForceCalculationKerneliiiE5posys+312];
	sub.f32 	%f1488, %f1487, %f2;
	ld.shared.f32 	%f1489, [_ZZ22ForceCalculationKerneliiiE5poszs+312];
	sub.f32 	%f1490, %f1489, %f3;
	fma.rn.f32 	%f1491, %f1490, %f1490, %f4;
	fma.rn.f32 	%f1492, %f1488, %f1488, %f1491;
	fma.rn.f32 	%f1493, %f1486, %f1486, %f1492;
	rsqrt.approx.f32 	%f1494, %f1493;
	ld.shared.f32 	%f1495, [_ZZ22ForceCalculationKerneliiiE5masss+312];
	mul.f32 	%f1496, %f1494, %f1495;
	mul.f32 	%f1497, %f1494, %f1496;
	mul.f32 	%f1498, %f1494, %f1497;
	fma.rn.f32 	%f1499, %f1486, %f1498, %f1482;
	fma.rn.f32 	%f1500, %f1488, %f1498, %f1483;
	fma.rn.f32 	%f1501, %f1490, %f1498, %f1484;
	ld.shared.f32 	%f1502, [_ZZ22ForceCalculationKerneliiiE5posxs+316];
	sub.f32 	%f1503, %f1502, %f1;
	ld.shared.f32 	%f1504, [_ZZ22ForceCalculationKerneliiiE5posys+316];
	sub.f32 	%f1505, %f1504, %f2;
	ld.shared.f32 	%f1506, [_ZZ22ForceCalculationKerneliiiE5poszs+316];
	sub.f32 	%f1507, %f1506, %f3;
	fma.rn.f32 	%f1508, %f1507, %f1507, %f4;
	fma.rn.f32 	%f1509, %f1505, %f1505, %f1508;
	fma.rn.f32 	%f1510, %f1503, %f1503, %f1509;
	rsqrt.approx.f32 	%f1511, %f1510;
	ld.shared.f32 	%f1512, [_ZZ22ForceCalculationKerneliiiE5masss+316];
	mul.f32 	%f1513, %f1511, %f1512;
	mul.f32 	%f1514, %f1511, %f1513;
	mul.f32 	%f1515, %f1511, %f1514;
	fma.rn.f32 	%f1516, %f1503, %f1515, %f1499;
	fma.rn.f32 	%f1517, %f1505, %f1515, %f1500;
	fma.rn.f32 	%f1518, %f1507, %f1515, %f1501;
	ld.shared.f32 	%f1519, [_ZZ22ForceCalculationKerneliiiE5posxs+320];
	sub.f32 	%f1520, %f1519, %f1;
	ld.shared.f32 	%f1521, [_ZZ22ForceCalculationKerneliiiE5posys+320];
	sub.f32 	%f1522, %f1521, %f2;
	ld.shared.f32 	%f1523, [_ZZ22ForceCalculationKerneliiiE5poszs+320];
	sub.f32 	%f1524, %f1523, %f3;
	fma.rn.f32 	%f1525, %f1524, %f1524, %f4;
	fma.rn.f32 	%f1526, %f1522, %f1522, %f1525;
	fma.rn.f32 	%f1527, %f1520, %f1520, %f1526;
	rsqrt.approx.f32 	%f1528, %f1527;
	ld.shared.f32 	%f1529, [_ZZ22ForceCalculationKerneliiiE5masss+320];
	mul.f32 	%f1530, %f1528, %f1529;
	mul.f32 	%f1531, %f1528, %f1530;
	mul.f32 	%f1532, %f1528, %f1531;
	fma.rn.f32 	%f1533, %f1520, %f1532, %f1516;
	fma.rn.f32 	%f1534, %f1522, %f1532, %f1517;
	fma.rn.f32 	%f1535, %f1524, %f1532, %f1518;
	ld.shared.f32 	%f1536, [_ZZ22ForceCalculationKerneliiiE5posxs+324];
	sub.f32 	%f1537, %f1536, %f1;
	ld.shared.f32 	%f1538, [_ZZ22ForceCalculationKerneliiiE5posys+324];
	sub.f32 	%f1539, %f1538, %f2;
	ld.shared.f32 	%f1540, [_ZZ22ForceCalculationKerneliiiE5poszs+324];
	sub.f32 	%f1541, %f1540, %f3;
	fma.rn.f32 	%f1542, %f1541, %f1541, %f4;
	fma.rn.f32 	%f1543, %f1539, %f1539, %f1542;
	fma.rn.f32 	%f1544, %f1537, %f1537, %f1543;
	rsqrt.approx.f32 	%f1545, %f1544;
	ld.shared.f32 	%f1546, [_ZZ22ForceCalculationKerneliiiE5masss+324];
	mul.f32 	%f1547, %f1545, %f1546;
	mul.f32 	%f1548, %f1545, %f1547;
	mul.f32 	%f1549, %f1545, %f1548;
	fma.rn.f32 	%f1550, %f1537, %f1549, %f1533;
	fma.rn.f32 	%f1551, %f1539, %f1549, %f1534;
	fma.rn.f32 	%f1552, %f1541, %f1549, %f1535;
	ld.shared.f32 	%f1553, [_ZZ22ForceCalculationKerneliiiE5posxs+328];
	sub.f32 	%f1554, %f1553, %f1;
	ld.shared.f32 	%f1555, [_ZZ22ForceCalculationKerneliiiE5posys+328];
	sub.f32 	%f1556, %f1555, %f2;
	ld.shared.f32 	%f1557, [_ZZ22ForceCalculationKerneliiiE5poszs+328];
	sub.f32 	%f1558, %f1557, %f3;
	fma.rn.f32 	%f1559, %f1558, %f1558, %f4;
	fma.rn.f32 	%f1560, %f1556, %f1556, %f1559;
	fma.rn.f32 	%f1561, %f1554, %f1554, %f1560;
	rsqrt.approx.f32 	%f1562, %f1561;
	ld.shared.f32 	%f1563, [_ZZ22ForceCalculationKerneliiiE5masss+328];
	mul.f32 	%f1564, %f1562, %f1563;
	mul.f32 	%f1565, %f1562, %f1564;
	mul.f32 	%f1566, %f1562, %f1565;
	fma.rn.f32 	%f1567, %f1554, %f1566, %f1550;
	fma.rn.f32 	%f1568, %f1556, %f1566, %f1551;
	fma.rn.f32 	%f1569, %f1558, %f1566, %f1552;
	ld.shared.f32 	%f1570, [_ZZ22ForceCalculationKerneliiiE5posxs+332];
	sub.f32 	%f1571, %f1570, %f1;
	ld.shared.f32 	%f1572, [_ZZ22ForceCalculationKerneliiiE5posys+332];
	sub.f32 	%f1573, %f1572, %f2;
	ld.shared.f32 	%f1574, [_ZZ22ForceCalculationKerneliiiE5poszs+332];
	sub.f32 	%f1575, %f1574, %f3;
	fma.rn.f32 	%f1576, %f1575, %f1575, %f4;
	fma.rn.f32 	%f1577, %f1573, %f1573, %f1576;
	fma.rn.f32 	%f1578, %f1571, %f1571, %f1577;
	rsqrt.approx.f32 	%f1579, %f1578;
	ld.shared.f32 	%f1580, [_ZZ22ForceCalculationKerneliiiE5masss+332];
	mul.f32 	%f1581, %f1579, %f1580;
	mul.f32 	%f1582, %f1579, %f1581;
	mul.f32 	%f1583, %f1579, %f1582;
	fma.rn.f32 	%f1584, %f1571, %f1583, %f1567;
	fma.rn.f32 	%f1585, %f1573, %f1583, %f1568;
	fma.rn.f32 	%f1586, %f1575, %f1583, %f1569;
	ld.shared.f32 	%f1587, [_ZZ22ForceCalculationKerneliiiE5posxs+336];
	sub.f32 	%f1588, %f1587, %f1;
	ld.shared.f32 	%f1589, [_ZZ22ForceCalculationKerneliiiE5posys+336];
	sub.f32 	%f1590, %f1589, %f2;
	ld.shared.f32 	%f1591, [_ZZ22ForceCalculationKerneliiiE5poszs+336];
	sub.f32 	%f1592, %f1591, %f3;
	fma.rn.f32 	%f1593, %f1592, %f1592, %f4;
	fma.rn.f32 	%f1594, %f1590, %f1590, %f1593;
	fma.rn.f32 	%f1595, %f1588, %f1588, %f1594;
	rsqrt.approx.f32 	%f1596, %f1595;
	ld.shared.f32 	%f1597, [_ZZ22ForceCalculationKerneliiiE5masss+336];
	mul.f32 	%f1598, %f1596, %f1597;
	mul.f32 	%f1599, %f1596, %f1598;
	mul.f32 	%f1600, %f1596, %f1599;
	fma.rn.f32 	%f1601, %f1588, %f1600, %f1584;
	fma.rn.f32 	%f1602, %f1590, %f1600, %f1585;
	fma.rn.f32 	%f1603, %f1592, %f1600, %f1586;
	ld.shared.f32 	%f1604, [_ZZ22ForceCalculationKerneliiiE5posxs+340];
	sub.f32 	%f1605, %f1604, %f1;
	ld.shared.f32 	%f1606, [_ZZ22ForceCalculationKerneliiiE5posys+340];
	sub.f32 	%f1607, %f1606, %f2;
	ld.shared.f32 	%f1608, [_ZZ22ForceCalculationKerneliiiE5poszs+340];
	sub.f32 	%f1609, %f1608, %f3;
	fma.rn.f32 	%f1610, %f1609, %f1609, %f4;
	fma.rn.f32 	%f1611, %f1607, %f1607, %f1610;
	fma.rn.f32 	%f1612, %f1605, %f1605, %f1611;
	rsqrt.approx.f32 	%f1613, %f1612;
	ld.shared.f32 	%f1614, [_ZZ22ForceCalculationKerneliiiE5masss+340];
	mul.f32 	%f1615, %f1613, %f1614;
	mul.f32 	%f1616, %f1613, %f1615;
	mul.f32 	%f1617, %f1613, %f1616;
	fma.rn.f32 	%f1618, %f1605, %f1617, %f1601;
	fma.rn.f32 	%f1619, %f1607, %f1617, %f1602;
	fma.rn.f32 	%f1620, %f1609, %f1617, %f1603;
	ld.shared.f32 	%f1621, [_ZZ22ForceCalculationKerneliiiE5posxs+344];
	sub.f32 	%f1622, %f1621, %f1;
	ld.shared.f32 	%f1623, [_ZZ22ForceCalculationKerneliiiE5posys+344];
	sub.f32 	%f1624, %f1623, %f2;
	ld.shared.f32 	%f1625, [_ZZ22ForceCalculationKerneliiiE5poszs+344];
	sub.f32 	%f1626, %f1625, %f3;
	fma.rn.f32 	%f1627, %f1626, %f1626, %f4;
	fma.rn.f32 	%f1628, %f1624, %f1624, %f1627;
	fma.rn.f32 	%f1629, %f1622, %f1622, %f1628;
	rsqrt.approx.f32 	%f1630, %f1629;
	ld.shared.f32 	%f1631, [_ZZ22ForceCalculationKerneliiiE5masss+344];
	mul.f32 	%f1632, %f1630, %f1631;
	mul.f32 	%f1633, %f1630, %f1632;
	mul.f32 	%f1634, %f1630, %f1633;
	fma.rn.f32 	%f1635, %f1622, %f1634, %f1618;
	fma.rn.f32 	%f1636, %f1624, %f1634, %f1619;
	fma.rn.f32 	%f1637, %f1626, %f1634, %f1620;
	ld.shared.f32 	%f1638, [_ZZ22ForceCalculationKerneliiiE5posxs+348];
	sub.f32 	%f1639, %f1638, %f1;
	ld.shared.f32 	%f1640, [_ZZ22ForceCalculationKerneliiiE5posys+348];
	sub.f32 	%f1641, %f1640, %f2;
	ld.shared.f32 	%f1642, [_ZZ22ForceCalculationKerneliiiE5poszs+348];
	sub.f32 	%f1643, %f1642, %f3;
	fma.rn.f32 	%f1644, %f1643, %f1643, %f4;
	fma.rn.f32 	%f1645, %f1641, %f1641, %f1644;
	fma.rn.f32 	%f1646, %f1639, %f1639, %f1645;
	rsqrt.approx.f32 	%f1647, %f1646;
	ld.shared.f32 	%f1648, [_ZZ22ForceCalculationKerneliiiE5masss+348];
	mul.f32 	%f1649, %f1647, %f1648;
	mul.f32 	%f1650, %f1647, %f1649;
	mul.f32 	%f1651, %f1647, %f1650;
	fma.rn.f32 	%f1652, %f1639, %f1651, %f1635;
	fma.rn.f32 	%f1653, %f1641, %f1651, %f1636;
	fma.rn.f32 	%f1654, %f1643, %f1651, %f1637;
	ld.shared.f32 	%f1655, [_ZZ22ForceCalculationKerneliiiE5posxs+352];
	sub.f32 	%f1656, %f1655, %f1;
	ld.shared.f32 	%f1657, [_ZZ22ForceCalculationKerneliiiE5posys+352];
	sub.f32 	%f1658, %f1657, %f2;
	ld.shared.f32 	%f1659, [_ZZ22ForceCalculationKerneliiiE5poszs+352];
	sub.f32 	%f1660, %f1659, %f3;
	fma.rn.f32 	%f1661, %f1660, %f1660, %f4;
	fma.rn.f32 	%f1662, %f1658, %f1658, %f1661;
	fma.rn.f32 	%f1663, %f1656, %f1656, %f1662;
	rsqrt.approx.f32 	%f1664, %f1663;
	ld.shared.f32 	%f1665, [_ZZ22ForceCalculationKerneliiiE5masss+352];
	mul.f32 	%f1666, %f1664, %f1665;
	mul.f32 	%f1667, %f1664, %f1666;
	mul.f32 	%f1668, %f1664, %f1667;
	fma.rn.f32 	%f1669, %f1656, %f1668, %f1652;
	fma.rn.f32 	%f1670, %f1658, %f1668, %f1653;
	fma.rn.f32 	%f1671, %f1660, %f1668, %f1654;
	ld.shared.f32 	%f1672, [_ZZ22ForceCalculationKerneliiiE5posxs+356];
	sub.f32 	%f1673, %f1672, %f1;
	ld.shared.f32 	%f1674, [_ZZ22ForceCalculationKerneliiiE5posys+356];
	sub.f32 	%f1675, %f1674, %f2;
	ld.shared.f32 	%f1676, [_ZZ22ForceCalculationKerneliiiE5poszs+356];
	sub.f32 	%f1677, %f1676, %f3;
	fma.rn.f32 	%f1678, %f1677, %f1677, %f4;
	fma.rn.f32 	%f1679, %f1675, %f1675, %f1678;
	fma.rn.f32 	%f1680, %f1673, %f1673, %f1679;
	rsqrt.approx.f32 	%f1681, %f1680;
	ld.shared.f32 	%f1682, [_ZZ22ForceCalculationKerneliiiE5masss+356];
	mul.f32 	%f1683, %f1681, %f1682;
	mul.f32 	%f1684, %f1681, %f1683;
	mul.f32 	%f1685, %f1681, %f1684;
	fma.rn.f32 	%f1686, %f1673, %f1685, %f1669;
	fma.rn.f32 	%f1687, %f1675, %f1685, %f1670;
	fma.rn.f32 	%f1688, %f1677, %f1685, %f1671;
	ld.shared.f32 	%f1689, [_ZZ22ForceCalculationKerneliiiE5posxs+360];
	sub.f32 	%f1690, %f1689, %f1;
	ld.shared.f32 	%f1691, [_ZZ22ForceCalculationKerneliiiE5posys+360];
	sub.f32 	%f1692, %f1691, %f2;
	ld.shared.f32 	%f1693, [_ZZ22ForceCalculationKerneliiiE5poszs+360];
	sub.f32 	%f1694, %f1693, %f3;
	fma.rn.f32 	%f1695, %f1694, %f1694, %f4;
	fma.rn.f32 	%f1696, %f1692, %f1692, %f1695;
	fma.rn.f32 	%f1697, %f1690, %f1690, %f1696;
	rsqrt.approx.f32 	%f1698, %f1697;
	ld.shared.f32 	%f1699, [_ZZ22ForceCalculationKerneliiiE5masss+360];
	mul.f32 	%f1700, %f1698, %f1699;
	mul.f32 	%f1701, %f1698, %f1700;
	mul.f32 	%f1702, %f1698, %f1701;
	fma.rn.f32 	%f1703, %f1690, %f1702, %f1686;
	fma.rn.f32 	%f1704, %f1692, %f1702, %f1687;
	fma.rn.f32 	%f1705, %f1694, %f1702, %f1688;
	ld.shared.f32 	%f1706, [_ZZ22ForceCalculationKerneliiiE5posxs+364];
	sub.f32 	%f1707, %f1706, %f1;
	ld.shared.f32 	%f1708, [_ZZ22ForceCalculationKerneliiiE5posys+364];
	sub.f32 	%f1709, %f1708, %f2;
	ld.shared.f32 	%f1710, [_ZZ22ForceCalculationKerneliiiE5poszs+364];
	sub.f32 	%f1711, %f1710, %f3;
	fma.rn.f32 	%f1712, %f1711, %f1711, %f4;
	fma.rn.f32 	%f1713, %f1709, %f1709, %f1712;
	fma.rn.f32 	%f1714, %f1707, %f1707, %f1713;
	rsqrt.approx.f32 	%f1715, %f1714;
	ld.shared.f32 	%f1716, [_ZZ22ForceCalculationKerneliiiE5masss+364];
	mul.f32 	%f1717, %f1715, %f1716;
	mul.f32 	%f1718, %f1715, %f1717;
	mul.f32 	%f1719, %f1715, %f1718;
	fma.rn.f32 	%f1720, %f1707, %f1719, %f1703;
	fma.rn.f32 	%f1721, %f1709, %f1719, %f1704;
	fma.rn.f32 	%f1722, %f1711, %f1719, %f1705;
	ld.shared.f32 	%f1723, [_ZZ22ForceCalculationKerneliiiE5posxs+368];
	sub.f32 	%f1724, %f1723, %f1;
	ld.shared.f32 	%f1725, [_ZZ22ForceCalculationKerneliiiE5posys+368];
	sub.f32 	%f1726, %f1725, %f2;
	ld.shared.f32 	%f1727, [_ZZ22ForceCalculationKerneliiiE5poszs+368];
	sub.f32 	%f1728, %f1727, %f3;
	fma.rn.f32 	%f1729, %f1728, %f1728, %f4;
	fma.rn.f32 	%f1730, %f1726, %f1726, %f1729;
	fma.rn.f32 	%f1731, %f1724, %f1724, %f1730;
	rsqrt.approx.f32 	%f1732, %f1731;
	ld.shared.f32 	%f1733, [_ZZ22ForceCalculationKerneliiiE5masss+368];
	mul.f32 	%f1734, %f1732, %f1733;
	mul.f32 	%f1735, %f1732, %f1734;
	mul.f32 	%f1736, %f1732, %f1735;
	fma.rn.f32 	%f1737, %f1724, %f1736, %f1720;
	fma.rn.f32 	%f1738, %f1726, %f1736, %f1721;
	fma.rn.f32 	%f1739, %f1728, %f1736, %f1722;
	ld.shared.f32 	%f1740, [_ZZ22ForceCalculationKerneliiiE5posxs+372];
	sub.f32 	%f1741, %f1740, %f1;
	ld.shared.f32 	%f1742, [_ZZ22ForceCalculationKerneliiiE5posys+372];
	sub.f32 	%f1743, %f1742, %f2;
	ld.shared.f32 	%f1744, [_ZZ22ForceCalculationKerneliiiE5poszs+372];
	sub.f32 	%f1745, %f1744, %f3;
	fma.rn.f32 	%f1746, %f1745, %f1745, %f4;
	fma.rn.f32 	%f1747, %f1743, %f1743, %f1746;
	fma.rn.f32 	%f1748, %f1741, %f1741, %f1747;
	rsqrt.approx.f32 	%f1749, %f1748;
	ld.shared.f32 	%f1750, [_ZZ22ForceCalculationKerneliiiE5masss+372];
	mul.f32 	%f1751, %f1749, %f1750;
	mul.f32 	%f1752, %f1749, %f1751;
	mul.f32 	%f1753, %f1749, %f1752;
	fma.rn.f32 	%f1754, %f1741, %f1753, %f1737;
	fma.rn.f32 	%f1755, %f1743, %f1753, %f1738;
	fma.rn.f32 	%f1756, %f1745, %f1753, %f1739;
	ld.shared.f32 	%f1757, [_ZZ22ForceCalculationKerneliiiE5posxs+376];
	sub.f32 	%f1758, %f1757, %f1;
	ld.shared.f32 	%f1759, [_ZZ22ForceCalculationKerneliiiE5posys+376];
	sub.f32 	%f1760, %f1759, %f2;
	ld.shared.f32 	%f1761, [_ZZ22ForceCalculationKerneliiiE5poszs+376];
	sub.f32 	%f1762, %f1761, %f3;
	fma.rn.f32 	%f1763, %f1762, %f1762, %f4;
	fma.rn.f32 	%f1764, %f1760, %f1760, %f1763;
	fma.rn.f32 	%f1765, %f1758, %f1758, %f1764;
	rsqrt.approx.f32 	%f1766, %f1765;
	ld.shared.f32 	%f1767, [_ZZ22ForceCalculationKerneliiiE5masss+376];
	mul.f32 	%f1768, %f1766, %f1767;
	mul.f32 	%f1769, %f1766, %f1768;
	mul.f32 	%f1770, %f1766, %f1769;
	fma.rn.f32 	%f1771, %f1758, %f1770, %f1754;
	fma.rn.f32 	%f1772, %f1760, %f1770, %f1755;
	fma.rn.f32 	%f1773, %f1762, %f1770, %f1756;
	ld.shared.f32 	%f1774, [_ZZ22ForceCalculationKerneliiiE5posxs+380];
	sub.f32 	%f1775, %f1774, %f1;
	ld.shared.f32 	%f1776, [_ZZ22ForceCalculationKerneliiiE5posys+380];
	sub.f32 	%f1777, %f1776, %f2;
	ld.shared.f32 	%f1778, [_ZZ22ForceCalculationKerneliiiE5poszs+380];
	sub.f32 	%f1779, %f1778, %f3;
	fma.rn.f32 	%f1780, %f1779, %f1779, %f4;
	fma.rn.f32 	%f1781, %f1777, %f1777, %f1780;
	fma.rn.f32 	%f1782, %f1775, %f1775, %f1781;
	rsqrt.approx.f32 	%f1783, %f1782;
	ld.shared.f32 	%f1784, [_ZZ22ForceCalculationKerneliiiE5masss+380];
	mul.f32 	%f1785, %f1783, %f1784;
	mul.f32 	%f1786, %f1783, %f1785;
	mul.f32 	%f1787, %f1783, %f1786;
	fma.rn.f32 	%f1788, %f1775, %f1787, %f1771;
	fma.rn.f32 	%f1789, %f1777, %f1787, %f1772;
	fma.rn.f32 	%f1790, %f1779, %f1787, %f1773;
	ld.shared.f32 	%f1791, [_ZZ22ForceCalculationKerneliiiE5posxs+384];
	sub.f32 	%f1792, %f1791, %f1;
	ld.shared.f32 	%f1793, [_ZZ22ForceCalculationKerneliiiE5posys+384];
	sub.f32 	%f1794, %f1793, %f2;
	ld.shared.f32 	%f1795, [_ZZ22ForceCalculationKerneliiiE5poszs+384];
	sub.f32 	%f1796, %f1795, %f3;
	fma.rn.f32 	%f1797, %f1796, %f1796, %f4;
	fma.rn.f32 	%f1798, %f1794, %f1794, %f1797;
	fma.rn.f32 	%f1799, %f1792, %f1792, %f1798;
	rsqrt.approx.f32 	%f1800, %f1799;
	ld.shared.f32 	%f1801, [_ZZ22ForceCalculationKerneliiiE5masss+384];
	mul.f32 	%f1802, %f1800, %f1801;
	mul.f32 	%f1803, %f1800, %f1802;
	mul.f32 	%f1804, %f1800, %f1803;
	fma.rn.f32 	%f1805, %f1792, %f1804, %f1788;
	fma.rn.f32 	%f1806, %f1794, %f1804, %f1789;
	fma.rn.f32 	%f1807, %f1796, %f1804, %f1790;
	ld.shared.f32 	%f1808, [_ZZ22ForceCalculationKerneliiiE5posxs+388];
	sub.f32 	%f1809, %f1808, %f1;
	ld.shared.f32 	%f1810, [_ZZ22ForceCalculationKerneliiiE5posys+388];
	sub.f32 	%f1811, %f1810, %f2;
	ld.shared.f32 	%f1812, [_ZZ22ForceCalculationKerneliiiE5poszs+388];
	sub.f32 	%f1813, %f1812, %f3;
	fma.rn.f32 	%f1814, %f1813, %f1813, %f4;
	fma.rn.f32 	%f1815, %f1811, %f1811, %f1814;
	fma.rn.f32 	%f1816, %f1809, %f1809, %f1815;
	rsqrt.approx.f32 	%f1817, %f1816;
	ld.shared.f32 	%f1818, [_ZZ22ForceCalculationKerneliiiE5masss+388];
	mul.f32 	%f1819, %f1817, %f1818;
	mul.f32 	%f1820, %f1817, %f1819;
	mul.f32 	%f1821, %f1817, %f1820;
	fma.rn.f32 	%f1822, %f1809, %f1821, %f1805;
	fma.rn.f32 	%f1823, %f1811, %f1821, %f1806;
	fma.rn.f32 	%f1824, %f1813, %f1821, %f1807;
	ld.shared.f32 	%f1825, [_ZZ22ForceCalculationKerneliiiE5posxs+392];
	sub.f32 	%f1826, %f1825, %f1;
	ld.shared.f32 	%f1827, [_ZZ22ForceCalculationKerneliiiE5posys+392];
	sub.f32 	%f1828, %f1827, %f2;
	ld.shared.f32 	%f1829, [_ZZ22ForceCalculationKerneliiiE5poszs+392];
	sub.f32 	%f1830, %f1829, %f3;
	fma.rn.f32 	%f1831, %f1830, %f1830, %f4;
	fma.rn.f32 	%f1832, %f1828, %f1828, %f1831;
	fma.rn.f32 	%f1833, %f1826, %f1826, %f1832;
	rsqrt.approx.f32 	%f1834, %f1833;
	ld.shared.f32 	%f1835, [_ZZ22ForceCalculationKerneliiiE5masss+392];
	mul.f32 	%f1836, %f1834, %f1835;
	mul.f32 	%f1837, %f1834, %f1836;
	mul.f32 	%f1838, %f1834, %f1837;
	fma.rn.f32 	%f1839, %f1826, %f1838, %f1822;
	fma.rn.f32 	%f1840, %f1828, %f1838, %f1823;
	fma.rn.f32 	%f1841, %f1830, %f1838, %f1824;
	ld.shared.f32 	%f1842, [_ZZ22ForceCalculationKerneliiiE5posxs+396];
	sub.f32 	%f1843, %f1842, %f1;
	ld.shared.f32 	%f1844, [_ZZ22ForceCalculationKerneliiiE5posys+396];
	sub.f32 	%f1845, %f1844, %f2;
	ld.shared.f32 	%f1846, [_ZZ22ForceCalculationKerneliiiE5poszs+396];
	sub.f32 	%f1847, %f1846, %f3;
	fma.rn.f32 	%f1848, %f1847, %f1847, %f4;
	fma.rn.f32 	%f1849, %f1845, %f1845, %f1848;
	fma.rn.f32 	%f1850, %f1843, %f1843, %f1849;
	rsqrt.approx.f32 	%f1851, %f1850;
	ld.shared.f32 	%f1852, [_ZZ22ForceCalculationKerneliiiE5masss+396];
	mul.f32 	%f1853, %f1851, %f1852;
	mul.f32 	%f1854, %f1851, %f1853;
	mul.f32 	%f1855, %f1851, %f1854;
	fma.rn.f32 	%f1856, %f1843, %f1855, %f1839;
	fma.rn.f32 	%f1857, %f1845, %f1855, %f1840;
	fma.rn.f32 	%f1858, %f1847, %f1855, %f1841;
	ld.shared.f32 	%f1859, [_ZZ22ForceCalculationKerneliiiE5posxs+400];
	sub.f32 	%f1860, %f1859, %f1;
	ld.shared.f32 	%f1861, [_ZZ22ForceCalculationKerneliiiE5posys+400];
	sub.f32 	%f1862, %f1861, %f2;
	ld.shared.f32 	%f1863, [_ZZ22ForceCalculationKerneliiiE5poszs+400];
	sub.f32 	%f1864, %f1863, %f3;
	fma.rn.f32 	%f1865, %f1864, %f1864, %f4;
	fma.rn.f32 	%f1866, %f1862, %f1862, %f1865;
	fma.rn.f32 	%f1867, %f1860, %f1860, %f1866;
	rsqrt.approx.f32 	%f1868, %f1867;
	ld.shared.f32 	%f1869, [_ZZ22ForceCalculationKerneliiiE5masss+400];
	mul.f32 	%f1870, %f1868, %f1869;
	mul.f32 	%f1871, %f1868, %f1870;
	mul.f32 	%f1872, %f1868, %f1871;
	fma.rn.f32 	%f1873, %f1860, %f1872, %f1856;
	fma.rn.f32 	%f1874, %f1862, %f1872, %f1857;
	fma.rn.f32 	%f1875, %f1864, %f1872, %f1858;
	ld.shared.f32 	%f1876, [_ZZ22ForceCalculationKerneliiiE5posxs+404];
	sub.f32 	%f1877, %f1876, %f1;
	ld.shared.f32 	%f1878, [_ZZ22ForceCalculationKerneliiiE5posys+404];
	sub.f32 	%f1879, %f1878, %f2;
	ld.shared.f32 	%f1880, [_ZZ22ForceCalculationKerneliiiE5poszs+404];
	sub.f32 	%f1881, %f1880, %f3;
	fma.rn.f32 	%f1882, %f1881, %f1881, %f4;
	fma.rn.f32 	%f1883, %f1879, %f1879, %f1882;
	fma.rn.f32 	%f1884, %f1877, %f1877, %f1883;
	rsqrt.approx.f32 	%f1885, %f1884;
	ld.shared.f32 	%f1886, [_ZZ22ForceCalculationKerneliiiE5masss+404];
	mul.f32 	%f1887, %f1885, %f1886;
	mul.f32 	%f1888, %f1885, %f1887;
	mul.f32 	%f1889, %f1885, %f1888;
	fma.rn.f32 	%f1890, %f1877, %f1889, %f1873;
	fma.rn.f32 	%f1891, %f1879, %f1889, %f1874;
	fma.rn.f32 	%f1892, %f1881, %f1889, %f1875;
	ld.shared.f32 	%f1893, [_ZZ22ForceCalculationKerneliiiE5posxs+408];
	sub.f32 	%f1894, %f1893, %f1;
	ld.shared.f32 	%f1895, [_ZZ22ForceCalculationKerneliiiE5posys+408];
	sub.f32 	%f1896, %f1895, %f2;
	ld.shared.f32 	%f1897, [_ZZ22ForceCalculationKerneliiiE5poszs+408];
	sub.f32 	%f1898, %f1897, %f3;
	fma.rn.f32 	%f1899, %f1898, %f1898, %f4;
	fma.rn.f32 	%f1900, %f1896, %f1896, %f1899;
	fma.rn.f32 	%f1901, %f1894, %f1894, %f1900;
	rsqrt.approx.f32 	%f1902, %f1901;
	ld.shared.f32 	%f1903, [_ZZ22ForceCalculationKerneliiiE5masss+408];
	mul.f32 	%f1904, %f1902, %f1903;
	mul.f32 	%f1905, %f1902, %f1904;
	mul.f32 	%f1906, %f1902, %f1905;
	fma.rn.f32 	%f1907, %f1894, %f1906, %f1890;
	fma.rn.f32 	%f1908, %f1896, %f1906, %f1891;
	fma.rn.f32 	%f1909, %f1898, %f1906, %f1892;
	ld.shared.f32 	%f1910, [_ZZ22ForceCalculationKerneliiiE5posxs+412];
	sub.f32 	%f1911, %f1910, %f1;
	ld.shared.f32 	%f1912, [_ZZ22ForceCalculationKerneliiiE5posys+412];
	sub.f32 	%f1913, %f1912, %f2;
	ld.shared.f32 	%f1914, [_ZZ22ForceCalculationKerneliiiE5poszs+412];
	sub.f32 	%f1915, %f1914, %f3;
	fma.rn.f32 	%f1916, %f1915, %f1915, %f4;
	fma.rn.f32 	%f1917, %f1913, %f1913, %f1916;
	fma.rn.f32 	%f1918, %f1911, %f1911, %f1917;
	rsqrt.approx.f32 	%f1919, %f1918;
	ld.shared.f32 	%f1920, [_ZZ22ForceCalculationKerneliiiE5masss+412];
	mul.f32 	%f1921, %f1919, %f1920;
	mul.f32 	%f1922, %f1919, %f1921;
	mul.f32 	%f1923, %f1919, %f1922;
	fma.rn.f32 	%f1924, %f1911, %f1923, %f1907;
	fma.rn.f32 	%f1925, %f1913, %f1923, %f1908;
	fma.rn.f32 	%f1926, %f1915, %f1923, %f1909;
	ld.shared.f32 	%f1927, [_ZZ22ForceCalculationKerneliiiE5posxs+416];
	sub.f32 	%f1928, %f1927, %f1;
	ld.shared.f32 	%f1929, [_ZZ22ForceCalculationKerneliiiE5posys+416];
	sub.f32 	%f1930, %f1929, %f2;
	ld.shared.f32 	%f1931, [_ZZ22ForceCalculationKerneliiiE5poszs+416];
	sub.f32 	%f1932, %f1931, %f3;
	fma.rn.f32 	%f1933, %f1932, %f1932, %f4;
	fma.rn.f32 	%f1934, %f1930, %f1930, %f1933;
	fma.rn.f32 	%f1935, %f1928, %f1928, %f1934;
	rsqrt.approx.f32 	%f1936, %f1935;
	ld.shared.f32 	%f1937, [_ZZ22ForceCalculationKerneliiiE5masss+416];
	mul.f32 	%f1938, %f1936, %f1937;
	mul.f32 	%f1939, %f1936, %f1938;
	mul.f32 	%f1940, %f1936, %f1939;
	fma.rn.f32 	%f1941, %f1928, %f1940, %f1924;
	fma.rn.f32 	%f1942, %f1930, %f1940, %f1925;
	fma.rn.f32 	%f1943, %f1932, %f1940, %f1926;
	ld.shared.f32 	%f1944, [_ZZ22ForceCalculationKerneliiiE5posxs+420];
	sub.f32 	%f1945, %f1944, %f1;
	ld.shared.f32 	%f1946, [_ZZ22ForceCalculationKerneliiiE5posys+420];
	sub.f32 	%f1947, %f1946, %f2;
	ld.shared.f32 	%f1948, [_ZZ22ForceCalculationKerneliiiE5poszs+420];
	sub.f32 	%f1949, %f1948, %f3;
	fma.rn.f32 	%f1950, %f1949, %f1949, %f4;
	fma.rn.f32 	%f1951, %f1947, %f1947, %f1950;
	fma.rn.f32 	%f1952, %f1945, %f1945, %f1951;
	rsqrt.approx.f32 	%f1953, %f1952;
	ld.shared.f32 	%f1954, [_ZZ22ForceCalculationKerneliiiE5masss+420];
	mul.f32 	%f1955, %f1953, %f1954;
	mul.f32 	%f1956, %f1953, %f1955;
	mul.f32 	%f1957, %f1953, %f1956;
	fma.rn.f32 	%f1958, %f1945, %f1957, %f1941;
	fma.rn.f32 	%f1959, %f1947, %f1957, %f1942;
	fma.rn.f32 	%f1960, %f1949, %f1957, %f1943;
	ld.shared.f32 	%f1961, [_ZZ22ForceCalculationKerneliiiE5posxs+424];
	sub.f32 	%f1962, %f1961, %f1;
	ld.shared.f32 	%f1963, [_ZZ22ForceCalculationKerneliiiE5posys+424];
	sub.f32 	%f1964, %f1963, %f2;
	ld.shared.f32 	%f1965, [_ZZ22ForceCalculationKerneliiiE5poszs+424];
	sub.f32 	%f1966, %f1965, %f3;
	fma.rn.f32 	%f1967, %f1966, %f1966, %f4;
	fma.rn.f32 	%f1968, %f1964, %f1964, %f1967;
	fma.rn.f32 	%f1969, %f1962, %f1962, %f1968;
	rsqrt.approx.f32 	%f1970, %f1969;
	ld.shared.f32 	%f1971, [_ZZ22ForceCalculationKerneliiiE5masss+424];
	mul.f32 	%f1972, %f1970, %f1971;
	mul.f32 	%f1973, %f1970, %f1972;
	mul.f32 	%f1974, %f1970, %f1973;
	fma.rn.f32 	%f1975, %f1962, %f1974, %f1958;
	fma.rn.f32 	%f1976, %f1964, %f1974, %f1959;
	fma.rn.f32 	%f1977, %f1966, %f1974, %f1960;
	ld.shared.f32 	%f1978, [_ZZ22ForceCalculationKerneliiiE5posxs+428];
	sub.f32 	%f1979, %f1978, %f1;
	ld.shared.f32 	%f1980, [_ZZ22ForceCalculationKerneliiiE5posys+428];
	sub.f32 	%f1981, %f1980, %f2;
	ld.shared.f32 	%f1982, [_ZZ22ForceCalculationKerneliiiE5poszs+428];
	sub.f32 	%f1983, %f1982, %f3;
	fma.rn.f32 	%f1984, %f1983, %f1983, %f4;
	fma.rn.f32 	%f1985, %f1981, %f1981, %f1984;
	fma.rn.f32 	%f1986, %f1979, %f1979, %f1985;
	rsqrt.approx.f32 	%f1987, %f1986;
	ld.shared.f32 	%f1988, [_ZZ22ForceCalculationKerneliiiE5masss+428];
	mul.f32 	%f1989, %f1987, %f1988;
	mul.f32 	%f1990, %f1987, %f1989;
	mul.f32 	%f1991, %f1987, %f1990;
	fma.rn.f32 	%f1992, %f1979, %f1991, %f1975;
	fma.rn.f32 	%f1993, %f1981, %f1991, %f1976;
	fma.rn.f32 	%f1994, %f1983, %f1991, %f1977;
	ld.shared.f32 	%f1995, [_ZZ22ForceCalculationKerneliiiE5posxs+432];
	sub.f32 	%f1996, %f1995, %f1;
	ld.shared.f32 	%f1997, [_ZZ22ForceCalculationKerneliiiE5posys+432];
	sub.f32 	%f1998, %f1997, %f2;
	ld.shared.f32 	%f1999, [_ZZ22ForceCalculationKerneliiiE5poszs+432];
	sub.f32 	%f2000, %f1999, %f3;
	fma.rn.f32 	%f2001, %f2000, %f2000, %f4;
	fma.rn.f32 	%f2002, %f1998, %f1998, %f2001;
	fma.rn.f32 	%f2003, %f1996, %f1996, %f2002;
	rsqrt.approx.f32 	%f2004, %f2003;
	ld.shared.f32 	%f2005, [_ZZ22ForceCalculationKerneliiiE5masss+432];
	mul.f32 	%f2006, %f2004, %f2005;
	mul.f32 	%f2007, %f2004, %f2006;
	mul.f32 	%f2008, %f2004, %f2007;
	fma.rn.f32 	%f2009, %f1996, %f2008, %f1992;
	fma.rn.f32 	%f2010, %f1998, %f2008, %f1993;
	fma.rn.f32 	%f2011, %f2000, %f2008, %f1994;
	ld.shared.f32 	%f2012, [_ZZ22ForceCalculationKerneliiiE5posxs+436];
	sub.f32 	%f2013, %f2012, %f1;
	ld.shared.f32 	%f2014, [_ZZ22ForceCalculationKerneliiiE5posys+436];
	sub.f32 	%f2015, %f2014, %f2;
	ld.shared.f32 	%f2016, [_ZZ22ForceCalculationKerneliiiE5poszs+436];
	sub.f32 	%f2017, %f2016, %f3;
	fma.rn.f32 	%f2018, %f2017, %f2017, %f4;
	fma.rn.f32 	%f2019, %f2015, %f2015, %f2018;
	fma.rn.f32 	%f2020, %f2013, %f2013, %f2019;
	rsqrt.approx.f32 	%f2021, %f2020;
	ld.shared.f32 	%f2022, [_ZZ22ForceCalculationKerneliiiE5masss+436];
	mul.f32 	%f2023, %f2021, %f2022;
	mul.f32 	%f2024, %f2021, %f2023;
	mul.f32 	%f2025, %f2021, %f2024;
	fma.rn.f32 	%f2026, %f2013, %f2025, %f2009;
	fma.rn.f32 	%f2027, %f2015, %f2025, %f2010;
	fma.rn.f32 	%f2028, %f2017, %f2025, %f2011;
	ld.shared.f32 	%f2029, [_ZZ22ForceCalculationKerneliiiE5posxs+440];
	sub.f32 	%f2030, %f2029, %f1;
	ld.shared.f32 	%f2031, [_ZZ22ForceCalculationKerneliiiE5posys+440];
	sub.f32 	%f2032, %f2031, %f2;
	ld.shared.f32 	%f2033, [_ZZ22ForceCalculationKerneliiiE5poszs+440];
	sub.f32 	%f2034, %f2033, %f3;
	fma.rn.f32 	%f2035, %f2034, %f2034, %f4;
	fma.rn.f32 	%f2036, %f2032, %f2032, %f2035;
	fma.rn.f32 	%f2037, %f2030, %f2030, %f2036;
	rsqrt.approx.f32 	%f2038, %f2037;
	ld.shared.f32 	%f2039, [_ZZ22ForceCalculationKerneliiiE5masss+440];
	mul.f32 	%f2040, %f2038, %f2039;
	mul.f32 	%f2041, %f2038, %f2040;
	mul.f32 	%f2042, %f2038, %f2041;
	fma.rn.f32 	%f2043, %f2030, %f2042, %f2026;
	fma.rn.f32 	%f2044, %f2032, %f2042, %f2027;
	fma.rn.f32 	%f2045, %f2034, %f2042, %f2028;
	ld.shared.f32 	%f2046, [_ZZ22ForceCalculationKerneliiiE5posxs+444];
	sub.f32 	%f2047, %f2046, %f1;
	ld.shared.f32 	%f2048, [_ZZ22ForceCalculationKerneliiiE5posys+444];
	sub.f32 	%f2049, %f2048, %f2;
	ld.shared.f32 	%f2050, [_ZZ22ForceCalculationKerneliiiE5poszs+444];
	sub.f32 	%f2051, %f2050, %f3;
	fma.rn.f32 	%f2052, %f2051, %f2051, %f4;
	fma.rn.f32 	%f2053, %f2049, %f2049, %f2052;
	fma.rn.f32 	%f2054, %f2047, %f2047, %f2053;
	rsqrt.approx.f32 	%f2055, %f2054;
	ld.shared.f32 	%f2056, [_ZZ22ForceCalculationKerneliiiE5masss+444];
	mul.f32 	%f2057, %f2055, %f2056;
	mul.f32 	%f2058, %f2055, %f2057;
	mul.f32 	%f2059, %f2055, %f2058;
	fma.rn.f32 	%f2060, %f2047, %f2059, %f2043;
	fma.rn.f32 	%f2061, %f2049, %f2059, %f2044;
	fma.rn.f32 	%f2062, %f2051, %f2059, %f2045;
	ld.shared.f32 	%f2063, [_ZZ22ForceCalculationKerneliiiE5posxs+448];
	sub.f32 	%f2064, %f2063, %f1;
	ld.shared.f32 	%f2065, [_ZZ22ForceCalculationKerneliiiE5posys+448];
	sub.f32 	%f2066, %f2065, %f2;
	ld.shared.f32 	%f2067, [_ZZ22ForceCalculationKerneliiiE5poszs+448];
	sub.f32 	%f2068, %f2067, %f3;
	fma.rn.f32 	%f2069, %f2068, %f2068, %f4;
	fma.rn.f32 	%f2070, %f2066, %f2066, %f2069;
	fma.rn.f32 	%f2071, %f2064, %f2064, %f2070;
	rsqrt.approx.f32 	%f2072, %f2071;
	ld.shared.f32 	%f2073, [_ZZ22ForceCalculationKerneliiiE5masss+448];
	mul.f32 	%f2074, %f2072, %f2073;
	mul.f32 	%f2075, %f2072, %f2074;
	mul.f32 	%f2076, %f2072, %f2075;
	fma.rn.f32 	%f2077, %f2064, %f2076, %f2060;
	fma.rn.f32 	%f2078, %f2066, %f2076, %f2061;
	fma.rn.f32 	%f2079, %f2068, %f2076, %f2062;
	ld.shared.f32 	%f2080, [_ZZ22ForceCalculationKerneliiiE5posxs+452];
	sub.f32 	%f2081, %f2080, %f1;
	ld.shared.f32 	%f2082, [_ZZ22ForceCalculationKerneliiiE5posys+452];
	sub.f32 	%f2083, %f2082, %f2;
	ld.shared.f32 	%f2084, [_ZZ22ForceCalculationKerneliiiE5poszs+452];
	sub.f32 	%f2085, %f2084, %f3;
	fma.rn.f32 	%f2086, %f2085, %f2085, %f4;
	fma.rn.f32 	%f2087, %f2083, %f2083, %f2086;
	fma.rn.f32 	%f2088, %f2081, %f2081, %f2087;
	rsqrt.approx.f32 	%f2089, %f2088;
	ld.shared.f32 	%f2090, [_ZZ22ForceCalculationKerneliiiE5masss+452];
	mul.f32 	%f2091, %f2089, %f2090;
	mul.f32 	%f2092, %f2089, %f2091;
	mul.f32 	%f2093, %f2089, %f2092;
	fma.rn.f32 	%f2094, %f2081, %f2093, %f2077;
	fma.rn.f32 	%f2095, %f2083, %f2093, %f2078;
	fma.rn.f32 	%f2096, %f2085, %f2093, %f2079;
	ld.shared.f32 	%f2097, [_ZZ22ForceCalculationKerneliiiE5posxs+456];
	sub.f32 	%f2098, %f2097, %f1;
	ld.shared.f32 	%f2099, [_ZZ22ForceCalculationKerneliiiE5posys+456];
	sub.f32 	%f2100, %f2099, %f2;
	ld.shared.f32 	%f2101, [_ZZ22ForceCalculationKerneliiiE5poszs+456];
	sub.f32 	%f2102, %f2101, %f3;
	fma.rn.f32 	%f2103, %f2102, %f2102, %f4;
	fma.rn.f32 	%f2104, %f2100, %f2100, %f2103;
	fma.rn.f32 	%f2105, %f2098, %f2098, %f2104;
	rsqrt.approx.f32 	%f2106, %f2105;
	ld.shared.f32 	%f2107, [_ZZ22ForceCalculationKerneliiiE5masss+456];
	mul.f32 	%f2108, %f2106, %f2107;
	mul.f32 	%f2109, %f2106, %f2108;
	mul.f32 	%f2110, %f2106, %f2109;
	fma.rn.f32 	%f2111, %f2098, %f2110, %f2094;
	fma.rn.f32 	%f2112, %f2100, %f2110, %f2095;
	fma.rn.f32 	%f2113, %f2102, %f2110, %f2096;
	ld.shared.f32 	%f2114, [_ZZ22ForceCalculationKerneliiiE5posxs+460];
	sub.f32 	%f2115, %f2114, %f1;
	ld.shared.f32 	%f2116, [_ZZ22ForceCalculationKerneliiiE5posys+460];
	sub.f32 	%f2117, %f2116, %f2;
	ld.shared.f32 	%f2118, [_ZZ22ForceCalculationKerneliiiE5poszs+460];
	sub.f32 	%f2119, %f2118, %f3;
	fma.rn.f32 	%f2120, %f2119, %f2119, %f4;
	fma.rn.f32 	%f2121, %f2117, %f2117, %f2120;
	fma.rn.f32 	%f2122, %f2115, %f2115, %f2121;
	rsqrt.approx.f32 	%f2123, %f2122;
	ld.shared.f32 	%f2124, [_ZZ22ForceCalculationKerneliiiE5masss+460];
	mul.f32 	%f2125, %f2123, %f2124;
	mul.f32 	%f2126, %f2123, %f2125;
	mul.f32 	%f2127, %f2123, %f2126;
	fma.rn.f32 	%f2128, %f2115, %f2127, %f2111;
	fma.rn.f32 	%f2129, %f2117, %f2127, %f2112;
	fma.rn.f32 	%f2130, %f2119, %f2127, %f2113;
	ld.shared.f32 	%f2131, [_ZZ22ForceCalculationKerneliiiE5posxs+464];
	sub.f32 	%f2132, %f2131, %f1;
	ld.shared.f32 	%f2133, [_ZZ22ForceCalculationKerneliiiE5posys+464];
	sub.f32 	%f2134, %f2133, %f2;
	ld.shared.f32 	%f2135, [_ZZ22ForceCalculationKerneliiiE5poszs+464];
	sub.f32 	%f2136, %f2135, %f3;
	fma.rn.f32 	%f2137, %f2136, %f2136, %f4;
	fma.rn.f32 	%f2138, %f2134, %f2134, %f2137;
	fma.rn.f32 	%f2139, %f2132, %f2132, %f2138;
	rsqrt.approx.f32 	%f2140, %f2139;
	ld.shared.f32 	%f2141, [_ZZ22ForceCalculationKerneliiiE5masss+464];
	mul.f32 	%f2142, %f2140, %f2141;
	mul.f32 	%f2143, %f2140, %f2142;
	mul.f32 	%f2144, %f2140, %f2143;
	fma.rn.f32 	%f2145, %f2132, %f2144, %f2128;
	fma.rn.f32 	%f2146, %f2134, %f2144, %f2129;
	fma.rn.f32 	%f2147, %f2136, %f2144, %f2130;
	ld.shared.f32 	%f2148, [_ZZ22ForceCalculationKerneliiiE5posxs+468];
	sub.f32 	%f2149, %f2148, %f1;
	ld.shared.f32 	%f2150, [_ZZ22ForceCalculationKerneliiiE5posys+468];
	sub.f32 	%f2151, %f2150, %f2;
	ld.shared.f32 	%f2152, [_ZZ22ForceCalculationKerneliiiE5poszs+468];
	sub.f32 	%f2153, %f2152, %f3;
	fma.rn.f32 	%f2154, %f2153, %f2153, %f4;
	fma.rn.f32 	%f2155, %f2151, %f2151, %f2154;
	fma.rn.f32 	%f2156, %f2149, %f2149, %f2155;
	rsqrt.approx.f32 	%f2157, %f2156;
	ld.shared.f32 	%f2158, [_ZZ22ForceCalculationKerneliiiE5masss+468];
	mul.f32 	%f2159, %f2157, %f2158;
	mul.f32 	%f2160, %f2157, %f2159;
	mul.f32 	%f2161, %f2157, %f2160;
	fma.rn.f32 	%f2162, %f2149, %f2161, %f2145;
	fma.rn.f32 	%f2163, %f2151, %f2161, %f2146;
	fma.rn.f32 	%f2164, %f2153, %f2161, %f2147;
	ld.shared.f32 	%f2165, [_ZZ22ForceCalculationKerneliiiE5posxs+472];
	sub.f32 	%f2166, %f2165, %f1;
	ld.shared.f32 	%f2167, [_ZZ22ForceCalculationKerneliiiE5posys+472];
	sub.f32 	%f2168, %f2167, %f2;
	ld.shared.f32 	%f2169, [_ZZ22ForceCalculationKerneliiiE5poszs+472];
	sub.f32 	%f2170, %f2169, %f3;
	fma.rn.f32 	%f2171, %f2170, %f2170, %f4;
	fma.rn.f32 	%f2172, %f2168, %f2168, %f2171;
	fma.rn.f32 	%f2173, %f2166, %f2166, %f2172;
	rsqrt.approx.f32 	%f2174, %f2173;
	ld.shared.f32 	%f2175, [_ZZ22ForceCalculationKerneliiiE5masss+472];
	mul.f32 	%f2176, %f2174, %f2175;
	mul.f32 	%f2177, %f2174, %f2176;
	mul.f32 	%f2178, %f2174, %f2177;
	fma.rn.f32 	%f2179, %f2166, %f2178, %f2162;
	fma.rn.f32 	%f2180, %f2168, %f2178, %f2163;
	fma.rn.f32 	%f2181, %f2170, %f2178, %f2164;
	ld.shared.f32 	%f2182, [_ZZ22ForceCalculationKerneliiiE5posxs+476];
	sub.f32 	%f2183, %f2182, %f1;
	ld.shared.f32 	%f2184, [_ZZ22ForceCalculationKerneliiiE5posys+476];
	sub.f32 	%f2185, %f2184, %f2;
	ld.shared.f32 	%f2186, [_ZZ22ForceCalculationKerneliiiE5poszs+476];
	sub.f32 	%f2187, %f2186, %f3;
	fma.rn.f32 	%f2188, %f2187, %f2187, %f4;
	fma.rn.f32 	%f2189, %f2185, %f2185, %f2188;
	fma.rn.f32 	%f2190, %f2183, %f2183, %f2189;
	rsqrt.approx.f32 	%f2191, %f2190;
	ld.shared.f32 	%f2192, [_ZZ22ForceCalculationKerneliiiE5masss+476];
	mul.f32 	%f2193, %f2191, %f2192;
	mul.f32 	%f2194, %f2191, %f2193;
	mul.f32 	%f2195, %f2191, %f2194;
	fma.rn.f32 	%f2196, %f2183, %f2195, %f2179;
	fma.rn.f32 	%f2197, %f2185, %f2195, %f2180;
	fma.rn.f32 	%f2198, %f2187, %f2195, %f2181;
	ld.shared.f32 	%f2199, [_ZZ22ForceCalculationKerneliiiE5posxs+480];
	sub.f32 	%f2200, %f2199, %f1;
	ld.shared.f32 	%f2201, [_ZZ22ForceCalculationKerneliiiE5posys+480];
	sub.f32 	%f2202, %f2201, %f2;
	ld.shared.f32 	%f2203, [_ZZ22ForceCalculationKerneliiiE5poszs+480];
	sub.f32 	%f2204, %f2203, %f3;
	fma.rn.f32 	%f2205, %f2204, %f2204, %f4;
	fma.rn.f32 	%f2206, %f2202, %f2202, %f2205;
	fma.rn.f32 	%f2207, %f2200, %f2200, %f2206;
	rsqrt.approx.f32 	%f2208, %f2207;
	ld.shared.f32 	%f2209, [_ZZ22ForceCalculationKerneliiiE5masss+480];
	mul.f32 	%f2210, %f2208, %f2209;
	mul.f32 	%f2211, %f2208, %f2210;
	mul.f32 	%f2212, %f2208, %f2211;
	fma.rn.f32 	%f2213, %f2200, %f2212, %f2196;
	fma.rn.f32 	%f2214, %f2202, %f2212, %f2197;
	fma.rn.f32 	%f2215, %f2204, %f2212, %f2198;
	ld.shared.f32 	%f2216, [_ZZ22ForceCalculationKerneliiiE5posxs+484];
	sub.f32 	%f2217, %f2216, %f1;
	ld.shared.f32 	%f2218, [_ZZ22ForceCalculationKerneliiiE5posys+484];
	sub.f32 	%f2219, %f2218, %f2;
	ld.shared.f32 	%f2220, [_ZZ22ForceCalculationKerneliiiE5poszs+484];
	sub.f32 	%f2221, %f2220, %f3;
	fma.rn.f32 	%f2222, %f2221, %f2221, %f4;
	fma.rn.f32 	%f2223, %f2219, %f2219, %f2222;
	fma.rn.f32 	%f2224, %f2217, %f2217, %f2223;
	rsqrt.approx.f32 	%f2225, %f2224;
	ld.shared.f32 	%f2226, [_ZZ22ForceCalculationKerneliiiE5masss+484];
	mul.f32 	%f2227, %f2225, %f2226;
	mul.f32 	%f2228, %f2225, %f2227;
	mul.f32 	%f2229, %f2225, %f2228;
	fma.rn.f32 	%f2230, %f2217, %f2229, %f2213;
	fma.rn.f32 	%f2231, %f2219, %f2229, %f2214;
	fma.rn.f32 	%f2232, %f2221, %f2229, %f2215;
	ld.shared.f32 	%f2233, [_ZZ22ForceCalculationKerneliiiE5posxs+488];
	sub.f32 	%f2234, %f2233, %f1;
	ld.shared.f32 	%f2235, [_ZZ22ForceCalculationKerneliiiE5posys+488];
	sub.f32 	%f2236, %f2235, %f2;
	ld.shared.f32 	%f2237, [_ZZ22ForceCalculationKerneliiiE5poszs+488];
	sub.f32 	%f2238, %f2237, %f3;
	fma.rn.f32 	%f2239, %f2238, %f2238, %f4;
	fma.rn.f32 	%f2240, %f2236, %f2236, %f2239;
	fma.rn.f32 	%f2241, %f2234, %f2234, %f2240;
	rsqrt.approx.f32 	%f2242, %f2241;
	ld.shared.f32 	%f2243, [_ZZ22ForceCalculationKerneliiiE5masss+488];
	mul.f32 	%f2244, %f2242, %f2243;
	mul.f32 	%f2245, %f2242, %f2244;
	mul.f32 	%f2246, %f2242, %f2245;
	fma.rn.f32 	%f2247, %f2234, %f2246, %f2230;
	fma.rn.f32 	%f2248, %f2236, %f2246, %f2231;
	fma.rn.f32 	%f2249, %f2238, %f2246, %f2232;
	ld.shared.f32 	%f2250, [_ZZ22ForceCalculationKerneliiiE5posxs+492];
	sub.f32 	%f2251, %f2250, %f1;
	ld.shared.f32 	%f2252, [_ZZ22ForceCalculationKerneliiiE5posys+492];
	sub.f32 	%f2253, %f2252, %f2;
	ld.shared.f32 	%f2254, [_ZZ22ForceCalculationKerneliiiE5poszs+492];
	sub.f32 	%f2255, %f2254, %f3;
	fma.rn.f32 	%f2256, %f2255, %f2255, %f4;
	fma.rn.f32 	%f2257, %f2253, %f2253, %f2256;
	fma.rn.f32 	%f2258, %f2251, %f2251, %f2257;
	rsqrt.approx.f32 	%f2259, %f2258;
	ld.shared.f32 	%f2260, [_ZZ22ForceCalculationKerneliiiE5masss+492];
	mul.f32 	%f2261, %f2259, %f2260;
	mul.f32 	%f2262, %f2259, %f2261;
	mul.f32 	%f2263, %f2259, %f2262;
	fma.rn.f32 	%f2264, %f2251, %f2263, %f2247;
	fma.rn.f32 	%f2265, %f2253, %f2263, %f2248;
	fma.rn.f32 	%f2266, %f2255, %f2263, %f2249;
	ld.shared.f32 	%f2267, [_ZZ22ForceCalculationKerneliiiE5posxs+496];
	sub.f32 	%f2268, %f2267, %f1;
	ld.shared.f32 	%f2269, [_ZZ22ForceCalculationKerneliiiE5posys+496];
	sub.f32 	%f2270, %f2269, %f2;
	ld.shared.f32 	%f2271, [_ZZ22ForceCalculationKerneliiiE5poszs+496];
	sub.f32 	%f2272, %f2271, %f3;
	fma.rn.f32 	%f2273, %f2272, %f2272, %f4;
	fma.rn.f32 	%f2274, %f2270, %f2270, %f2273;
	fma.rn.f32 	%f2275, %f2268, %f2268, %f2274;
	rsqrt.approx.f32 	%f2276, %f2275;
	ld.shared.f32 	%f2277, [_ZZ22ForceCalculationKerneliiiE5masss+496];
	mul.f32 	%f2278, %f2276, %f2277;
	mul.f32 	%f2279, %f2276, %f2278;
	mul.f32 	%f2280, %f2276, %f2279;
	fma.rn.f32 	%f2281, %f2268, %f2280, %f2264;
	fma.rn.f32 	%f2282, %f2270, %f2280, %f2265;
	fma.rn.f32 	%f2283, %f2272, %f2280, %f2266;
	ld.shared.f32 	%f2284, [_ZZ22ForceCalculationKerneliiiE5posxs+500];
	sub.f32 	%f2285, %f2284, %f1;
	ld.shared.f32 	%f2286, [_ZZ22ForceCalculationKerneliiiE5posys+500];
	sub.f32 	%f2287, %f2286, %f2;
	ld.shared.f32 	%f2288, [_ZZ22ForceCalculationKerneliiiE5poszs+500];
	sub.f32 	%f2289, %f2288, %f3;
	fma.rn.f32 	%f2290, %f2289, %f2289, %f4;
	fma.rn.f32 	%f2291, %f2287, %f2287, %f2290;
	fma.rn.f32 	%f2292, %f2285, %f2285, %f2291;
	rsqrt.approx.f32 	%f2293, %f2292;
	ld.shared.f32 	%f2294, [_ZZ22ForceCalculationKerneliiiE5masss+500];
	mul.f32 	%f2295, %f2293, %f2294;
	mul.f32 	%f2296, %f2293, %f2295;
	mul.f32 	%f2297, %f2293, %f2296;
	fma.rn.f32 	%f2298, %f2285, %f2297, %f2281;
	fma.rn.f32 	%f2299, %f2287, %f2297, %f2282;
	fma.rn.f32 	%f2300, %f2289, %f2297, %f2283;
	ld.shared.f32 	%f2301, [_ZZ22ForceCalculationKerneliiiE5posxs+504];
	sub.f32 	%f2302, %f2301, %f1;
	ld.shared.f32 	%f2303, [_ZZ22ForceCalculationKerneliiiE5posys+504];
	sub.f32 	%f2304, %f2303, %f2;
	ld.shared.f32 	%f2305, [_ZZ22ForceCalculationKerneliiiE5poszs+504];
	sub.f32 	%f2306, %f2305, %f3;
	fma.rn.f32 	%f2307, %f2306, %f2306, %f4;
	fma.rn.f32 	%f2308, %f2304, %f2304, %f2307;
	fma.rn.f32 	%f2309, %f2302, %f2302, %f2308;
	rsqrt.approx.f32 	%f2310, %f2309;
	ld.shared.f32 	%f2311, [_ZZ22ForceCalculationKerneliiiE5masss+504];
	mul.f32 	%f2312, %f2310, %f2311;
	mul.f32 	%f2313, %f2310, %f2312;
	mul.f32 	%f2314, %f2310, %f2313;
	fma.rn.f32 	%f2315, %f2302, %f2314, %f2298;
	fma.rn.f32 	%f2316, %f2304, %f2314, %f2299;
	fma.rn.f32 	%f2317, %f2306, %f2314, %f2300;
	ld.shared.f32 	%f2318, [_ZZ22ForceCalculationKerneliiiE5posxs+508];
	sub.f32 	%f2319, %f2318, %f1;
	ld.shared.f32 	%f2320, [_ZZ22ForceCalculationKerneliiiE5posys+508];
	sub.f32 	%f2321, %f2320, %f2;
	ld.shared.f32 	%f2322, [_ZZ22ForceCalculationKerneliiiE5poszs+508];
	sub.f32 	%f2323, %f2322, %f3;
	fma.rn.f32 	%f2324, %f2323, %f2323, %f4;
	fma.rn.f32 	%f2325, %f2321, %f2321, %f2324;
	fma.rn.f32 	%f2326, %f2319, %f2319, %f2325;
	rsqrt.approx.f32 	%f2327, %f2326;
	ld.shared.f32 	%f2328, [_ZZ22ForceCalculationKerneliiiE5masss+508];
	mul.f32 	%f2329, %f2327, %f2328;
	mul.f32 	%f2330, %f2327, %f2329;
	mul.f32 	%f2331, %f2327, %f2330;
	fma.rn.f32 	%f2363, %f2319, %f2331, %f2315;
	fma.rn.f32 	%f2364, %f2321, %f2331, %f2316;
	fma.rn.f32 	%f2365, %f2323, %f2331, %f2317;
	bra.uni 	$L__BB0_15;

}
	// .globl	_Z17IntegrationKernelii
.visible .entry _Z17IntegrationKernelii(
	.param .u32 _Z17IntegrationKernelii_param_0,
	.param .u32 _Z17IntegrationKernelii_param_1
)
.maxntid 128
.minnctapersm 2
{
	.reg .pred 	%p<2>;
	.reg .b32 	%r<8>;
	.reg .b32 	%f<21>;
	.reg .b64 	%rd<30>;

	ld.param.u32 	%r3, [_Z17IntegrationKernelii_param_0];
	ld.param.u32 	%r2, [_Z17IntegrationKernelii_param_1];
	mov.u32 	%r4, %tid.x;
	mov.u32 	%r5, %ctaid.x;
	mov.u32 	%r6, %ntid.x;
	mad.lo.s32 	%r1, %r5, %r6, %r4;
	setp.ge.s32 	%p1, %r1, %r3;
	@%p1 bra 	$L__BB1_2;
	ld.const.f32 	%f1, [dthfd];
	add.f32 	%f2, %f1, %f1;
	ld.const.u64 	%rd1, [accxd];
	cvta.to.global.u64 	%rd2, %rd1;
	mul.wide.s32 	%rd3, %r1, 4;
	add.s64 	%rd4, %rd2, %rd3;
	ld.global.f32 	%f3, [%rd4];
	ld.const.u64 	%rd5, [accyd];
	cvta.to.global.u64 	%rd6, %rd5;
	add.s64 	%rd7, %rd6, %rd3;
	ld.global.f32 	%f4, [%rd7];
	ld.const.u64 	%rd8, [acczd];
	cvta.to.global.u64 	%rd9, %rd8;
	add.s64 	%rd10, %rd9, %rd3;
	ld.global.f32 	%f5, [%rd10];
	ld.const.u64 	%rd11, [velxd];
	cvta.to.global.u64 	%rd12, %rd11;
	add.s64 	%rd13, %rd12, %rd3;
	ld.global.f32 	%f6, [%rd13];
	fma.rn.f32 	%f7, %f1, %f3, %f6;
	ld.const.u64 	%rd14, [velyd];
	cvta.to.global.u64 	%rd15, %rd14;
	add.s64 	%rd16, %rd15, %rd3;
	ld.global.f32 	%f8, [%rd16];
	fma.rn.f32 	%f9, %f4, %f1, %f8;
	ld.const.u64 	%rd17, [velzd];
	cvta.to.global.u64 	%rd18, %rd17;
	add.s64 	%rd19, %rd18, %rd3;
	ld.global.f32 	%f10, [%rd19];
	fma.rn.f32 	%f11, %f1, %f5, %f10;
	ld.const.u64 	%rd20, [posxd];
	cvta.to.global.u64 	%rd21, %rd20;
	add.s32 	%r7, %r2, %r1;
	mul.wide.s32 	%rd22, %r7, 4;
	add.s64 	%rd23, %rd21, %rd22;
	ld.global.f32 	%f12, [%rd23];
	fma.rn.f32 	%f13, %f2, %f7, %f12;
	st.global.f32 	[%rd23], %f13;
	ld.const.u64 	%rd24, [posyd];
	cvta.to.global.u64 	%rd25, %rd24;
	add.s64 	%rd26, %rd25, %rd22;
	ld.global.f32 	%f14, [%rd26];
	fma.rn.f32 	%f15, %f2, %f9, %f14;
	st.global.f32 	[%rd26], %f15;
	ld.const.u64 	%rd27, [poszd];
	cvta.to.global.u64 	%rd28, %rd27;
	add.s64 	%rd29, %rd28, %rd22;
	ld.global.f32 	%f16, [%rd29];
	fma.rn.f32 	%f17, %f2, %f11, %f16;
	st.global.f32 	[%rd29], %f17;
	fma.rn.f32 	%f18, %f1, %f3, %f7;
	st.global.f32 	[%rd13], %f18;
	fma.rn.f32 	%f19, %f4, %f1, %f9;
	st.global.f32 	[%rd16], %f19;
	fma.rn.f32 	%f20, %f1, %f5, %f11;
	st.global.f32 	[%rd19], %f20;
$L__BB1_2:
	ret;

}


// ===== COMPILED SASS (sm_100) =====

	.target	sm_100

	.elftype	@"ET_EXEC"


//--------------------- .note.nv.tkinfo           --------------------------
	.section	.note.nv.tkinfo,"",@"SHT_NOTE"
	.sectionflags	@"SHF_NOTE_NV_TKINFO"
	.tkinfo
        /*0018*/ 	.word	0x00000002
        /*0030*/ 	.string	""
        /*0030*/ 	.string	"ptxas"
        /*0030*/ 	.string	"Cuda compilation tools, release 13.0, V13.0.88"
        /*0030*/ 	.string	"Build cuda_13.0.r13.0/compiler.36424714_0"
        /*0030*/ 	.string	"-arch sm_100 -m 64 "



//--------------------- .note.nv.cuinfo           --------------------------
	.section	.note.nv.cuinfo,"",@"SHT_NOTE"
	.sectionflags	@"SHF_NOTE_NV_CUINFO"
        /*0018*/ 	.short	0x0002
        /*001a*/ 	.short	0x0064
        /*001c*/ 	.short	0x0082
	.zero		2


//--------------------- .nv.info                  --------------------------
	.section	.nv.info,"",@"SHT_CUDA_INFO"
	.align	4


	//----- nvinfo : EIATTR_REGCOUNT
	.align		4
        /*0000*/ 	.byte	0x04, 0x2f
        /*0002*/ 	.short	(.L_14 - .L_13)
	.align		4
.L_13:
        /*0004*/ 	.word	index@(_Z22ForceCalculationKerneliii)
        /*0008*/ 	.word	0x0000003f


	//----- nvinfo : EIATTR_FRAME_SIZE
	.align		4
.L_14:
        /*000c*/ 	.byte	0x04, 0x11
        /*000e*/ 	.short	(.L_16 - .L_15)
	.align		4
.L_15:
        /*0010*/ 	.word	index@(_Z22ForceCalculationKerneliii)
        /*0014*/ 	.word	0x00000000


	//----- nvinfo : EIATTR_REGCOUNT
	.align		4
.L_16:
        /*0018*/ 	.byte	0x04, 0x2f
        /*001a*/ 	.short	(.L_18 - .L_17)
	.align		4
.L_17:
        /*001c*/ 	.word	index@(_Z17IntegrationKernelii)
        /*0020*/ 	.word	0x00000020


	//----- nvinfo : EIATTR_FRAME_SIZE
	.align		4
.L_18:
        /*0024*/ 	.byte	0x04, 0x11
        /*0026*/ 	.short	(.L_20 - .L_19)
	.align		4
.L_19:
        /*0028*/ 	.word	index@(_Z17IntegrationKernelii)
        /*002c*/ 	.word	0x00000000


	//----- nvinfo : EIATTR_MIN_STACK_SIZE
	.align		4
.L_20:
        /*0030*/ 	.byte	0x04, 0x12
        /*0032*/ 	.short	(.L_22 - .L_21)
	.align		4
.L_21:
        /*0034*/ 	.word	index@(_Z17IntegrationKernelii)
        /*0038*/ 	.word	0x00000000


	//----- nvinfo : EIATTR_MIN_STACK_SIZE
	.align		4
.L_22:
        /*003c*/ 	.byte	0x04, 0x12
        /*003e*/ 	.short	(.L_24 - .L_23)
	.align		4
.L_23:
        /*0040*/ 	.word	index@(_Z22ForceCalculationKerneliii)
        /*0044*/ 	.word	0x00000000
.L_24:


//--------------------- .nv.compat                --------------------------
	.section	.nv.compat,"",@"SHT_CUDA_COMPAT_INFO"
	.align	4
        /*0000*/ 	.byte	0x02, 0x09, 0x00, 0x00, 0x02, 0x02, 0x01, 0x00, 0x02, 0x05, 0x05, 0x00, 0x03, 0x07, 0x01, 0x01
        /*0010*/ 	.byte	0x02, 0x03, 0x00, 0x00, 0x02, 0x06, 0x01, 0x00, 0x04, 0x0b, 0x08, 0x00, 0x01, 0x00, 0x00, 0x00
        /*0020*/ 	.byte	0x00, 0x00, 0x00, 0x00


//--------------------- .nv.info._Z17IntegrationKernelii --------------------------
	.section	.nv.info._Z17IntegrationKernelii,"",@"SHT_CUDA_INFO"
	.sectionflags	@""
	.align	4


	//----- nvinfo : EIATTR_CUDA_API_VERSION
	.align		4
        /*0000*/ 	.byte	0x04, 0x37
        /*0002*/ 	.short	(.L_26 - .L_25)
.L_25:
        /*0004*/ 	.word	0x00000082


	//----- nvinfo : EIATTR_KPARAM_INFO
	.align		4
.L_26:
        /*0008*/ 	.byte	0x04, 0x17
        /*000a*/ 	.short	(.L_28 - .L_27)
.L_27:
        /*000c*/ 	.word	0x00000000
        /*0010*/ 	.short	0x0001
        /*0012*/ 	.short	0x0004
        /*0014*/ 	.byte	0x00, 0xf0, 0x11, 0x00


	//----- nvinfo : EIATTR_KPARAM_INFO
	.align		4
.L_28:
        /*0018*/ 	.byte	0x04, 0x17
        /*001a*/ 	.short	(.L_30 - .L_29)
.L_29:
        /*001c*/ 	.word	0x00000000
        /*0020*/ 	.short	0x0000
        /*0022*/ 	.short	0x0000
        /*0024*/ 	.byte	0x00, 0xf0, 0x11, 0x00


	//----- nvinfo : EIATTR_SPARSE_MMA_MASK
	.align		4
.L_30:
        /*0028*/ 	.byte	0x03, 0x50
        /*002a*/ 	.short	0x0000


	//----- nvinfo : EIATTR_MAXREG_COUNT
	.align		4
        /*002c*/ 	.byte	0x03, 0x1b
        /*002e*/ 	.short	0x00ff


	//----- nvinfo : EIATTR_MERCURY_ISA_VERSION
	.align		4
        /*0030*/ 	.byte	0x03, 0x5f
        /*0032*/ 	.short	0x0101


	//----- nvinfo : EIATTR_VRC_CTA_INIT_COUNT
	.align		4
        /*0034*/ 	.byte	0x02, 0x4a
	.zero		1
	.zero		1


	//----- nvinfo : EIATTR_EXIT_INSTR_OFFSETS
	.align		4
        /*0038*/ 	.byte	0x04, 0x1c
        /*003a*/ 	.short	(.L_32 - .L_31)


	//   ....[0]....
.L_31:
        /*003c*/ 	.word	0x00000070


	//   ....[1]....
        /*0040*/ 	.word	0x00000370


	//----- nvinfo : EIATTR_MAX_THREADS
	.align		4
.L_32:
        /*0044*/ 	.byte	0x04, 0x05
        /*0046*/ 	.short	(.L_34 - .L_33)
.L_33:
        /*0048*/ 	.word	0x00000080
        /*004c*/ 	.word	0x00000001
        /*0050*/ 	.word	0x00000001


	//----- nvinfo : EIATTR_CBANK_PARAM_SIZE
	.align		4
.L_34:
        /*0054*/ 	.byte	0x03, 0x19
        /*0056*/ 	.short	0x0008


	//----- nvinfo : EIATTR_PARAM_CBANK
	.align		4
        /*0058*/ 	.byte	0x04, 0x0a
        /*005a*/ 	.short	(.L_36 - .L_35)
	.align		4
.L_35:
        /*005c*/ 	.word	index@(.nv.constant0._Z17IntegrationKernelii)
        /*0060*/ 	.short	0x0380
        /*0062*/ 	.short	0x0008


	//----- nvinfo : EIATTR_SW_WAR
	.align		4
.L_36:
        /*0064*/ 	.byte	0x04, 0x36
        /*0066*/ 	.short	(.L_38 - .L_37)
.L_37:
        /*0068*/ 	.word	0x00000008
.L_38:


//--------------------- .nv.info._Z22ForceCalculationKerneliii --------------------------
	.section	.nv.info._Z22ForceCalculationKerneliii,"",@"SHT_CUDA_INFO"
	.sectionflags	@""
	.align	4


	//----- nvinfo : EIATTR_CUDA_API_VERSION
	.align		4
        /*0000*/ 	.byte	0x04, 0x37
        /*0002*/ 	.short	(.L_40 - .L_39)
.L_39:
        /*0004*/ 	.word	0x00000082


	//----- nvinfo : EIATTR_KPARAM_INFO
	.align		4
.L_40:
        /*0008*/ 	.byte	0x04, 0x17
        /*000a*/ 	.short	(.L_42 - .L_41)
.L_41:
        /*000c*/ 	.word	0x00000000
        /*0010*/ 	.short	0x0002
        /*0012*/ 	.short	0x0008
        /*0014*/ 	.byte	0x00, 0xf0, 0x11, 0x00


	//----- nvinfo : EIATTR_KPARAM_INFO
	.align		4
.L_42:
        /*0018*/ 	.byte	0x04, 0x17
        /*001a*/ 	.short	(.L_44 - .L_43)
.L_43:
        /*001c*/ 	.word	0x00000000
        /*0020*/ 	.short	0x0001
        /*0022*/ 	.short	0x0004
        /*0024*/ 	.byte	0x00, 0xf0, 0x11, 0x00


	//----- nvinfo : EIATTR_KPARAM_INFO
	.align		4
.L_44:
        /*0028*/ 	.byte	0x04, 0x17
        /*002a*/ 	.short	(.L_46 - .L_45)
.L_45:
        /*002c*/ 	.word	0x00000000
        /*0030*/ 	.short	0x0000
        /*0032*/ 	.short	0x0000
        /*0034*/ 	.byte	0x00, 0xf0, 0x11, 0x00


	//----- nvinfo : EIATTR_SPARSE_MMA_MASK
	.align		4
.L_46:
        /*0038*/ 	.byte	0x03, 0x50
        /*003a*/ 	.short	0x0000


	//----- nvinfo : EIATTR_MAXREG_COUNT
	.align		4
        /*003c*/ 	.byte	0x03, 0x1b
        /*003e*/ 	.short	0x00ff


	//----- nvinfo : EIATTR_NUM_BARRIERS
	.align		4
        /*0040*/ 	.byte	0x02, 0x4c
        /*0042*/ 	.byte	0x01
	.zero		1


	//----- nvinfo : EIATTR_MERCURY_ISA_VERSION
	.align		4
        /*0044*/ 	.byte	0x03, 0x5f
        /*0046*/ 	.short	0x0101


	//----- nvinfo : EIATTR_VRC_CTA_INIT_COUNT
	.align		4
        /*0048*/ 	.byte	0x02, 0x4a
	.zero		1
	.zero		1


	//----- nvinfo : EIATTR_EXIT_INSTR_OFFSETS
	.align		4
        /*004c*/ 	.byte	0x04, 0x1c
        /*004e*/ 	.short	(.L_48 - .L_47)


	//   ....[0]....
.L_47:
        /*0050*/ 	.word	0x00000070


	//   ....[1]....
        /*0054*/ 	.word	0x000099d0


	//----- nvinfo : EIATTR_MAX_THREADS
	.align		4
.L_48:
        /*0058*/ 	.byte	0x04, 0x05
        /*005a*/ 	.short	(.L_50 - .L_49)
.L_49:
        /*005c*/ 	.word	0x00000080
        /*0060*/ 	.word	0x00000001
        /*0064*/ 	.word	0x00000001


	//----- nvinfo : EIATTR_CBANK_PARAM_SIZE
	.align		4
.L_50:
        /*0068*/ 	.byte	0x03, 0x19
        /*006a*/ 	.short	0x000c


	//----- nvinfo : EIATTR_PARAM_CBANK
	.align		4
        /*006c*/ 	.byte	0x04, 0x0a
        /*006e*/ 	.short	(.L_52 - .L_51)
	.align		4
.L_51:
        /*0070*/ 	.word	index@(.nv.constant0._Z22ForceCalculationKerneliii)
        /*0074*/ 	.short	0x0380
        /*0076*/ 	.short	0x000c


	//----- nvinfo : EIATTR_SW_WAR
	.align		4
.L_52:
        /*0078*/ 	.byte	0x04, 0x36
        /*007a*/ 	.short	(.L_54 - .L_53)
.L_53:
        /*007c*/ 	.word	0x00000008
.L_54:


//--------------------- .nv.callgraph             --------------------------
	.section	.nv.callgraph,"",@"SHT_CUDA_CALLGRAPH"
	.align	4
	.sectionentsize	8
	.align		4
        /*0000*/ 	.word	0x00000000
	.align		4
        /*0004*/ 	.word	0xffffffff
	.align		4
        /*0008*/ 	.word	0x00000000
	.align		4
        /*000c*/ 	.word	0xfffffffe
	.align		4
        /*0010*/ 	.word	0x00000000
	.align		4
        /*0014*/ 	.word	0xfffffffd
	.align		4
        /*0018*/ 	.word	0x00000000
	.align		4
        /*001c*/ 	.word	0xfffffffc


//--------------------- .nv.constant3             --------------------------
	.section	.nv.constant3,"a",@progbits
	.align	8
.nv.constant3:
	.type		nbodiesd,@object
	.size		nbodiesd,(dthfd - nbodiesd)
nbodiesd:
	.zero		4
	.type		dthfd,@object
	.size		dthfd,(epssqd - dthfd)
dthfd:
	.zero		4
	.type		epssqd,@object
	.size		epssqd,(.L_2 - epssqd)
epssqd:
	.zero		4
.L_2:
	.zero		4
	.type		massd,@object
	.size		massd,(posxd - massd)
massd:
	.zero		8
	.type		posxd,@object
	.size		posxd,(posyd - posxd)
posxd:
	.zero		8
	.type		posyd,@object
	.size		posyd,(poszd - posyd)
posyd:
	.zero		8
	.type		poszd,@object
	.size		poszd,(velxd - poszd)
poszd:
	.zero		8
	.type		velxd,@object
	.size		velxd,(velyd - velxd)
velxd:
	.zero		8
	.type		velyd,@object
	.size		velyd,(velzd - velyd)
velyd:
	.zero		8
	.type		velzd,@object
	.size		velzd,(accxd - velzd)
velzd:
	.zero		8
	.type		accxd,@object
	.size		accxd,(accyd - accxd)
accxd:
	.zero		8
	.type		accyd,@object
	.size		accyd,(acczd - accyd)
accyd:
	.zero		8
	.type		acczd,@object
	.size		acczd,(.L_12 - acczd)
acczd:
	.zero		8
.L_12:


//--------------------- .text._Z17IntegrationKernelii --------------------------
	.section	.text._Z17IntegrationKernelii,"ax",@progbits
	.align	128
        .global         _Z17IntegrationKernelii
        .type           _Z17IntegrationKernelii,@function
        .size           _Z17IntegrationKernelii,(.L_x_10 - _Z17IntegrationKernelii)
        .other          _Z17IntegrationKernelii,@"STO_CUDA_ENTRY STV_DEFAULT"
_Z17IntegrationKernelii:
.text._Z17IntegrationKernelii:
[----:B------:R-:W-:Y:S01]  /*0000*/  LDC R1, c[0x0][0x37c] ;  /* 0x0000df00ff017b82 */ /* 0x000fe20000000800 */
[----:B------:R-:W0:Y:S07]  /*0010*/  S2R R23, SR_TID.X ;  /* 0x0000000000177919 */ /* 0x000e2e0000002100 */
[----:B------:R-:W0:Y:S01]  /*0020*/  S2UR UR4, SR_CTAID.X ;  /* 0x00000000000479c3 */ /* 0x000e220000002500 */
[----:B------:R-:W1:Y:S07]  /*0030*/  LDCU UR5, c[0x0][0x380] ;  /* 0x00007000ff0577ac */ /* 0x000e6e0008000800 */
[----:B------:R-:W0:Y:S02]  /*0040*/  LDC R0, c[0x0][0x360] ;  /* 0x0000d800ff007b82 */ /* 0x000e240000000800 */
[----:B0-----:R-:W-:-:S05]  /*0050*/  IMAD R23, R0, UR4, R23 ;  /* 0x0000000400177c24 */ /* 0x001fca000f8e0217 */
[----:B-1----:R-:W-:-:S13]  /*0060*/  ISETP.GE.AND P0, PT, R23, UR5, PT ;  /* 0x0000000517007c0c */ /* 0x002fda000bf06270 */
[----:B------:R-:W-:Y:S05]  /*0070*/  @P0 EXIT ;  /* 0x000000000000094d */ /* 0x000fea0003800000 */
[----:B------:R-:W0:Y:S01]  /*0080*/  LDC.64 R18, c[0x3][0x48] ;  /* 0x00c01200ff127b82 */ /* 0x000e220000000a00 */
[----:B------:R-:W1:Y:S01]  /*0090*/  LDCU UR6, c[0x0][0x384] ;  /* 0x00007080ff0677ac */ /* 0x000e620008000800 */
[----:B------:R-:W2:Y:S06]  /*00a0*/  LDCU.64 UR4, c[0x0][0x358] ;  /* 0x00006b00ff0477ac */ /* 0x000eac0008000a00 */
[----:B------:R-:W3:Y:S08]  /*00b0*/  LDC.64 R6, c[0x3][0x30] ;  /* 0x00c00c00ff067b82 */ /* 0x000ef00000000a00 */
[----:B------:R-:W4:Y:S01]  /*00c0*/  LDC.64 R2, c[0x3][0x18] ;  /* 0x00c00600ff027b82 */ /* 0x000f220000000a00 */
[C---:B-1----:R-:W-:Y:S01]  /*00d0*/  IADD3 R21, PT, PT, R23.reuse, UR6, RZ ;  /* 0x0000000617157c10 */ /* 0x042fe2000fffe0ff */
[----:B0-----:R-:W-:-:S06]  /*00e0*/  IMAD.WIDE R18, R23, 0x4, R18 ;  /* 0x0000000417127825 */ /* 0x001fcc00078e0212 */
[----:B------:R-:W0:Y:S01]  /*00f0*/  LDC R15, c[0x3][0x4] ;  /* 0x00c00100ff0f7b82 */ /* 0x000e220000000800 */
[----:B--2---:R0:W2:Y:S01]  /*0100*/  LDG.E R17, desc[UR4][R18.64] ;  /* 0x0000000412117981 */ /* 0x0040a2000c1e1900 */
[----:B---3--:R-:W-:-:S06]  /*0110*/  IMAD.WIDE R6, R23, 0x4, R6 ;  /* 0x0000000417067825 */ /* 0x008fcc00078e0206 */
[----:B------:R-:W1:Y:S01]  /*0120*/  LDC.64 R24, c[0x3][0x50] ;  /* 0x00c01400ff187b82 */ /* 0x000e620000000a00 */
[----:B------:R-:W2:Y:S01]  /*0130*/  LDG.E R0, desc[UR4][R6.64] ;  /* 0x0000000406007981 */ /* 0x000ea2000c1e1900 */
[----:B----4-:R-:W-:-:S06]  /*0140*/  IMAD.WIDE R2, R21, 0x4, R2 ;  /* 0x0000000415027825 */ /* 0x010fcc00078e0202 */
[----:B------:R-:W3:Y:S01]  /*0150*/  LDC.64 R4, c[0x3][0x38] ;  /* 0x00c00e00ff047b82 */ /* 0x000ee20000000a00 */
[----:B------:R-:W4:Y:S07]  /*0160*/  LDG.E R16, desc[UR4][R2.64] ;  /* 0x0000000402107981 */ /* 0x000f2e000c1e1900 */
[----:B------:R-:W5:Y:S08]  /*0170*/  LDC.64 R12, c[0x3][0x58] ;  /* 0x00c01600ff0c7b82 */ /* 0x000f700000000a00 */
[----:B------:R-:W5:Y:S08]  /*0180*/  LDC.64 R10, c[0x3][0x40] ;  /* 0x00c01000ff0a7b82 */ /* 0x000f700000000a00 */
[----:B------:R-:W5:Y:S01]  /*0190*/  LDC.64 R8, c[0x3][0x20] ;  /* 0x00c00800ff087b82 */ /* 0x000f620000000a00 */
[----:B0-----:R-:W-:Y:S01]  /*01a0*/  FADD R19, R15, R15 ;  /* 0x0000000f0f137221 */ /* 0x001fe20000000000 */
[----:B-1----:R-:W-:-:S04]  /*01b0*/  IMAD.WIDE R24, R23, 0x4, R24 ;  /* 0x0000000417187825 */ /* 0x002fc800078e0218 */
[C---:B---3--:R-:W-:Y:S01]  /*01c0*/  IMAD.WIDE R4, R23.reuse, 0x4, R4 ;  /* 0x0000000417047825 */ /* 0x048fe200078e0204 */
[----:B------:R-:W3:Y:S03]  /*01d0*/  LDG.E R14, desc[UR4][R24.64] ;  /* 0x00000004180e7981 */ /* 0x000ee6000c1e1900 */
[C---:B-----5:R-:W-:Y:S01]  /*01e0*/  IMAD.WIDE R12, R23.reuse, 0x4, R12 ;  /* 0x00000004170c7825 */ /* 0x060fe200078e020c */
[----:B------:R-:W3:Y:S03]  /*01f0*/  LDG.E R27, desc[UR4][R4.64] ;  /* 0x00000004041b7981 */ /* 0x000ee6000c1e1900 */
[----:B------:R-:W-:Y:S02]  /*0200*/  IMAD.WIDE R10, R23, 0x4, R10 ;  /* 0x00000004170a7825 */ /* 0x000fe400078e020a */
[----:B------:R-:W5:Y:S01]  /*0210*/  LDG.E R12, desc[UR4][R12.64] ;  /* 0x000000040c0c7981 */ /* 0x000f62000c1e1900 */
[----:B------:R-:W0:Y:S03]  /*0220*/  LDC.64 R22, c[0x3][0x28] ;  /* 0x00c00a00ff167b82 */ /* 0x000e260000000a00 */
[----:B------:R-:W5:Y:S01]  /*0230*/  LDG.E R29, desc[UR4][R10.64] ;  /* 0x000000040a1d7981 */ /* 0x000f62000c1e1900 */
[----:B------:R-:W-:-:S04]  /*0240*/  IMAD.WIDE R8, R21, 0x4, R8 ;  /* 0x0000000415087825 */ /* 0x000fc800078e0208 */
[----:B--2---:R-:W-:-:S04]  /*0250*/  FFMA R0, R17, R15, R0 ;  /* 0x0000000f11007223 */ /* 0x004fc80000000000 */
[----:B----4-:R-:W-:-:S05]  /*0260*/  FFMA R16, R19, R0, R16 ;  /* 0x0000000013107223 */ /* 0x010fca0000000010 */
[----:B------:R-:W-:Y:S04]  /*0270*/  STG.E desc[UR4][R2.64], R16 ;  /* 0x0000001002007986 */ /* 0x000fe8000c101904 */
[----:B------:R-:W2:Y:S01]  /*0280*/  LDG.E R18, desc[UR4][R8.64] ;  /* 0x0000000408127981 */ /* 0x000ea2000c1e1900 */
[----:B0-----:R-:W-:-:S04]  /*0290*/  IMAD.WIDE R22, R21, 0x4, R22 ;  /* 0x0000000415167825 */ /* 0x001fc800078e0216 */
[----:B---3--:R-:W-:-:S04]  /*02a0*/  FFMA R27, R14, R15, R27 ;  /* 0x0000000f0e1b7223 */ /* 0x008fc8000000001b */
[----:B--2---:R-:W-:-:S05]  /*02b0*/  FFMA R25, R19, R27, R18 ;  /* 0x0000001b13197223 */ /* 0x004fca0000000012 */
[----:B------:R-:W-:Y:S04]  /*02c0*/  STG.E desc[UR4][R8.64], R25 ;  /* 0x0000001908007986 */ /* 0x000fe8000c101904 */
[----:B------:R-:W2:Y:S01]  /*02d0*/  LDG.E R18, desc[UR4][R22.64] ;  /* 0x0000000416127981 */ /* 0x000ea2000c1e1900 */
[-C--:B-----5:R-:W-:Y:S01]  /*02e0*/  FFMA R29, R12, R15.reuse, R29 ;  /* 0x0000000f0c1d7223 */ /* 0x0a0fe2000000001d */
[-C--:B------:R-:W-:Y:S01]  /*02f0*/  FFMA R17, R17, R15.reuse, R0 ;  /* 0x0000000f11117223 */ /* 0x080fe20000000000 */
[-C--:B------:R-:W-:Y:S02]  /*0300*/  FFMA R27, R14, R15.reuse, R27 ;  /* 0x0000000f0e1b7223 */ /* 0x080fe4000000001b */
[----:B------:R-:W-:Y:S01]  /*0310*/  FFMA R15, R12, R15, R29 ;  /* 0x0000000f0c0f7223 */ /* 0x000fe2000000001d */
[----:B--2---:R-:W-:-:S05]  /*0320*/  FFMA R19, R19, R29, R18 ;  /* 0x0000001d13137223 */ /* 0x004fca0000000012 */
[----:B------:R-:W-:Y:S04]  /*0330*/  STG.E desc[UR4][R22.64], R19 ;  /* 0x0000001316007986 */ /* 0x000fe8000c101904 */
[----:B------:R-:W-:Y:S04]  /*0340*/  STG.E desc[UR4][R6.64], R17 ;  /* 0x0000001106007986 */ /* 0x000fe8000c101904 */
[----:B------:R-:W-:Y:S04]  /*0350*/  STG.E desc[UR4][R4.64], R27 ;  /* 0x0000001b04007986 */ /* 0x000fe8000c101904 */
[----:B------:R-:W-:Y:S01]  /*0360*/  STG.E desc[UR4][R10.64], R15 ;  /* 0x0000000f0a007986 */ /* 0x000fe2000c101904 */
[----:B------:R-:W-:Y:S05]  /*0370*/  EXIT ;  /* 0x000000000000794d */ /* 0x000fea0003800000 */
.L_x_0:
[----:B------:R-:W-:-:S00]  /*0380*/  BRA `(.L_x_0) ;  /* 0xfffffffc00fc7947 */ /* 0x000fc0000383ffff */
[----:B------:R-:W-:-:S00]  /*0390*/  NOP ;  /* 0x0000000000007918 */ /* 0x000fc00000000000 */
        /* <DEDUP_REMOVED lines=14> */
.L_x_10:


//--------------------- .text._Z22ForceCalculationKerneliii --------------------------
	.section	.text._Z22ForceCalculationKerneliii,"ax",@progbits
	.align	128
        .global         _Z22ForceCalculationKerneliii
        .type           _Z22ForceCalculationKerneliii,@function
        .size           _Z22ForceCalculationKerneliii,(.L_x_11 - _Z22ForceCalculationKerneliii)
        .other          _Z22ForceCalculationKerneliii,@"STO_CUDA_ENTRY STV_DEFAULT"
_Z22ForceCalculationKerneliii:
.text._Z22ForceCalculationKerneliii:
        /* <DEDUP_REMOVED lines=8> */
[----:B------:R-:W0:Y:S01]  /*0080*/  LDCU UR5, c[0x3][URZ] ;  /* 0x00c00000ff0577ac */ /* 0x000e220008000800 */
[----:B------:R-:W1:Y:S01]  /*0090*/  LDC.64 R2, c[0x3][0x18] ;  /* 0x00c00600ff027b82 */ /* 0x000e620000000a00 */
[----:B------:R-:W-:Y:S01]  /*00a0*/  HFMA2 R43, -RZ, RZ, 0, 0 ;  /* 0x00000000ff2b7431 */ /* 0x000fe200000001ff */
[----:B------:R-:W-:Y:S01]  /*00b0*/  CS2R R44, SRZ ;  /* 0x00000000002c7805 */ /* 0x000fe2000001ff00 */
[----:B------:R-:W2:Y:S01]  /*00c0*/  LDCU UR4, c[0x0][0x384] ;  /* 0x00007080ff0477ac */ /* 0x000ea20008000800 */
[----:B------:R-:W3:Y:S04]  /*00d0*/  LDCU.64 UR12, c[0x0][0x358] ;  /* 0x00006b00ff0c77ac */ /* 0x000ee80008000a00 */
[----:B------:R-:W4:Y:S08]  /*00e0*/  LDC.64 R6, c[0x3][0x20] ;  /* 0x00c00800ff067b82 */ /* 0x000f300000000a00 */
[----:B------:R-:W5:Y:S01]  /*00f0*/  LDC.64 R10, c[0x3][0x28] ;  /* 0x00c00a00ff0a7b82 */ /* 0x000f620000000a00 */
[----:B0-----:R-:W-:Y:S01]  /*0100*/  UISETP.GE.AND UP0, UPT, UR5, 0x1, UPT ;  /* 0x000000010500788c */ /* 0x001fe2000bf06270 */
[----:B--2---:R-:W-:-:S05]  /*0110*/  IADD3 R5, PT, PT, R9, UR4, RZ ;  /* 0x0000000409057c10 */ /* 0x004fca000fffe0ff */
[----:B-1----:R-:W-:-:S04]  /*0120*/  IMAD.WIDE R2, R5, 0x4, R2 ;  /* 0x0000000405027825 */ /* 0x002fc800078e0202 */
[----:B----4-:R-:W-:-:S04]  /*0130*/  IMAD.WIDE R6, R5, 0x4, R6 ;  /* 0x0000000405067825 */ /* 0x010fc800078e0206 */
[----:B-----5:R-:W-:Y:S01]  /*0140*/  IMAD.WIDE R10, R5, 0x4, R10 ;  /* 0x00000004050a7825 */ /* 0x020fe200078e020a */
[----:B---3--:R-:W-:Y:S06]  /*0150*/  BRA.U !UP0, `(.L_x_1) ;  /* 0x00000095087c7547 */ /* 0x008fec000b800000 */
[----:B------:R-:W5:Y:S01]  /*0160*/  LDG.E R5, desc[UR12][R10.64] ;  /* 0x0000000c0a057981 */ /* 0x000f62000c1e1900 */
[----:B------:R-:W0:Y:S01]  /*0170*/  S2UR UR9, SR_CgaCtaId ;  /* 0x00000000000979c3 */ /* 0x000e220000008800 */
[----:B------:R-:W-:Y:S02]  /*0180*/  UMOV UR4, 0x400 ;  /* 0x0000040000047882 */ /* 0x000fe40000000000 */
[----:B------:R-:W-:Y:S01]  /*0190*/  UIADD3 UR5, UPT, UPT, UR4, 0x200, URZ ;  /* 0x0000020004057890 */ /* 0x000fe2000fffe0ff */
[----:B------:R-:W5:Y:S01]  /*01a0*/  LDG.E R3, desc[UR12][R2.64] ;  /* 0x0000000c02037981 */ /* 0x000f62000c1e1900 */
[----:B------:R-:W-:Y:S01]  /*01b0*/  UIADD3 UR8, UPT, UPT, UR4, 0x400, URZ ;  /* 0x0000040004087890 */ /* 0x000fe2000fffe0ff */
[----:B------:R-:W-:Y:S02]  /*01c0*/  MOV R43, RZ ;  /* 0x000000ff002b7202 */ /* 0x000fe40000000f00 */
[----:B------:R-:W-:Y:S01]  /*01d0*/  CS2R R44, SRZ ;  /* 0x00000000002c7805 */ /* 0x000fe2000001ff00 */
[----:B------:R1:W5:Y:S01]  /*01e0*/  LDG.E R4, desc[UR12][R6.64] ;  /* 0x0000000c06047981 */ /* 0x000362000c1e1900 */
[----:B------:R-:W2:Y:S01]  /*01f0*/  LDCU UR11, c[0x3][URZ] ;  /* 0x00c00000ff0b77ac */ /* 0x000ea20008000800 */
[----:B0-----:R-:W-:-:S02]  /*0200*/  ULEA UR6, UR9, UR4, 0x18 ;  /* 0x0000000409067291 */ /* 0x001fc4000f8ec0ff */
[----:B------:R-:W-:Y:S02]  /*0210*/  UIADD3 UR4, UPT, UPT, UR4, 0x600, URZ ;  /* 0x0000060004047890 */ /* 0x000fe4000fffe0ff */
[----:B------:R-:W-:Y:S02]  /*0220*/  ULEA UR7, UR9, UR5, 0x18 ;  /* 0x0000000509077291 */ /* 0x000fe4000f8ec0ff */
[----:B------:R-:W-:Y:S02]  /*0230*/  ULEA UR8, UR9, UR8, 0x18 ;  /* 0x0000000809087291 */ /* 0x000fe4000f8ec0ff */
[----:B------:R-:W-:Y:S01]  /*0240*/  ULEA UR9, UR9, UR4, 0x18 ;  /* 0x0000000409097291 */ /* 0x000fe2000f8ec0ff */
[C---:B-1----:R-:W-:Y:S02]  /*0250*/  LEA R6, R0.reuse, UR6, 0x2 ;  /* 0x0000000600067c11 */ /* 0x042fe4000f8e10ff */
[C---:B------:R-:W-:Y:S02]  /*0260*/  LEA R7, R0.reuse, UR7, 0x2 ;  /* 0x0000000700077c11 */ /* 0x040fe4000f8e10ff */
[----:B------:R-:W-:-:S02]  /*0270*/  LEA R8, R0, UR8, 0x2 ;  /* 0x0000000800087c11 */ /* 0x000fc4000f8e10ff */
[----:B------:R-:W-:Y:S01]  /*0280*/  LEA R2, R0, UR9, 0x2 ;  /* 0x0000000900027c11 */ /* 0x000fe2000f8e10ff */
[----:B--2---:R-:W-:-:S06]  /*0290*/  UMOV UR4, URZ ;  /* 0x000000ff00047c82 */ /* 0x004fcc0008000000 */
.L_x_7:
[----:B0-----:R-:W0:Y:S01]  /*02a0*/  LDCU UR20, c[0x3][URZ] ;  /* 0x00c00000ff1477ac */ /* 0x001e220008000800 */
[----:B------:R-:W1:Y:S01]  /*02b0*/  LDC.64 R10, c[0x3][0x18] ;  /* 0x00c00600ff0a7b82 */ /* 0x000e620000000a00 */
[----:B------:R-:W-:-:S07]  /*02c0*/  IADD3 R19, PT, PT, R0, UR4, RZ ;  /* 0x0000000400137c10 */ /* 0x000fce000fffe0ff */
[----:B------:R-:W2:Y:S08]  /*02d0*/  LDC.64 R12, c[0x3][0x20] ;  /* 0x00c00800ff0c7b82 */ /* 0x000eb00000000a00 */
[----:B------:R-:W3:Y:S01]  /*02e0*/  LDC.64 R14, c[0x3][0x28] ;  /* 0x00c00a00ff0e7b82 */ /* 0x000ee20000000a00 */
[----:B0-----:R-:W-:-:S07]  /*02f0*/  ISETP.GE.AND P0, PT, R19, UR20, PT ;  /* 0x0000001413007c0c */ /* 0x001fce000bf06270 */
[----:B------:R-:W0:Y:S06]  /*0300*/  LDC.64 R16, c[0x3][0x10] ;  /* 0x00c00400ff107b82 */ /* 0x000e2c0000000a00 */
[----:B-1----:R-:W-:-:S04]  /*0310*/  @!P0 IMAD.WIDE.U32 R10, R19, 0x4, R10 ;  /* 0x00000004130a8825 */ /* 0x002fc800078e000a */
[C---:B--2---:R-:W-:Y:S02]  /*0320*/  @!P0 IMAD.WIDE.U32 R12, R19.reuse, 0x4, R12 ;  /* 0x00000004130c8825 */ /* 0x044fe400078e000c */
[----:B------:R-:W2:Y:S02]  /*0330*/  @!P0 LDG.E R11, desc[UR12][R10.64] ;  /* 0x0000000c0a0b8981 */ /* 0x000ea4000c1e1900 */
[C---:B---3--:R-:W-:Y:S02]  /*0340*/  @!P0 IMAD.WIDE.U32 R14, R19.reuse, 0x4, R14 ;  /* 0x00000004130e8825 */ /* 0x048fe400078e000e */
[----:B------:R-:W3:Y:S04]  /*0350*/  @!P0 LDG.E R12, desc[UR12][R12.64] ;  /* 0x0000000c0c0c8981 */ /* 0x000ee8000c1e1900 */
[----:B------:R-:W4:Y:S01]  /*0360*/  @!P0 LDG.E R15, desc[UR12][R14.64] ;  /* 0x0000000c0e0f8981 */ /* 0x000f22000c1e1900 */
[----:B0-----:R-:W-:-:S06]  /*0370*/  @!P0 IMAD.WIDE.U32 R16, R19, 0x4, R16 ;  /* 0x0000000413108825 */ /* 0x001fcc00078e0010 */
[----:B------:R-:W4:Y:S01]  /*0380*/  @!P0 LDG.E R17, desc[UR12][R16.64] ;  /* 0x0000000c10118981 */ /* 0x000f22000c1e1900 */
[----:B------:R-:W-:-:S04]  /*0390*/  UISETP.LT.AND UP0, UPT, UR11, 0x80, UPT ;  /* 0x000000800b00788c */ /* 0x000fc8000bf01270 */
[----:B------:R-:W-:-:S04]  /*03a0*/  USEL UR5, UR11, 0x80, UP0 ;  /* 0x000000800b057887 */ /* 0x000fc80008000000 */
[----:B------:R-:W-:-:S04]  /*03b0*/  UISETP.LT.AND UP0, UPT, UR5, 0x1, UPT ;  /* 0x000000010500788c */ /* 0x000fc8000bf01270 */
[----:B------:R-:W-:Y:S02]  /*03c0*/  USEL UR10, UR5, 0x1, !UP0 ;  /* 0x00000001050a7887 */ /* 0x000fe4000c000000 */
[----:B------:R-:W-:-:S04]  /*03d0*/  UIADD3 UR5, UPT, UPT, -UR4, UR20, URZ ;  /* 0x0000001404057290 */ /* 0x000fc8000fffe1ff */
[----:B------:R-:W-:Y:S02]  /*03e0*/  UISETP.GT.AND UP0, UPT, UR5, 0x7f, UPT ;  /* 0x0000007f0500788c */ /* 0x000fe4000bf04270 */
[----:B------:R-:W-:Y:S01]  /*03f0*/  ULOP3.LUT UR19, UR10, 0x3, URZ, 0xc0, !UPT ;  /* 0x000000030a137892 */ /* 0x000fe2000f8ec0ff */
[----:B--2---:R0:W-:Y:S04]  /*0400*/  @!P0 STS [R6], R11 ;  /* 0x0000000b06008388 */ /* 0x0041e80000000800 */
[----:B---3--:R0:W-:Y:S04]  /*0410*/  @!P0 STS [R7], R12 ;  /* 0x0000000c07008388 */ /* 0x0081e80000000800 */
[----:B----4-:R0:W-:Y:S04]  /*0420*/  @!P0 STS [R8], R15 ;  /* 0x0000000f08008388 */ /* 0x0101e80000000800 */
[----:B------:R0:W-:Y:S01]  /*0430*/  @!P0 STS [R2], R17 ;  /* 0x0000001102008388 */ /* 0x0001e20000000800 */
[----:B------:R-:W-:Y:S06]  /*0440*/  BAR.SYNC.DEFER_BLOCKING 0x0 ;  /* 0x0000000000007b1d */ /* 0x000fec0000010000 */
[----:B------:R-:W-:Y:S05]  /*0450*/  BRA.U !UP0, `(.L_x_2) ;  /* 0x0000008908147547 */ /* 0x000fea000b800000 */
[----:B------:R-:W1:Y:S01]  /*0460*/  S2UR UR5, SR_CgaCtaId ;  /* 0x00000000000579c3 */ /* 0x000e620000008800 */
[----:B------:R-:W-:Y:S02]  /*0470*/  UMOV UR6, 0x400 ;  /* 0x0000040000067882 */ /* 0x000fe40000000000 */
[----:B-1----:R-:W-:Y:S01]  /*0480*/  ULEA UR6, UR5, UR6, 0x18 ;  /* 0x0000000605067291 */ /* 0x002fe2000f8ec0ff */
[----:B------:R-:W1:Y:S08]  /*0490*/  LDCU UR5, c[0x3][0x8] ;  /* 0x00c00100ff0577ac */ /* 0x000e700008000800 */
[----:B0-----:R-:W0:Y:S04]  /*04a0*/  LDS.128 R12, [UR6+0x400] ;  /* 0x00040006ff0c7984 */ /* 0x001e280008000c00 */
[----:B------:R-:W2:Y:S04]  /*04b0*/  LDS.128 R16, [UR6+0x200] ;  /* 0x00020006ff107984 */ /* 0x000ea80008000c00 */
[----:B------:R-:W3:Y:S04]  /*04c0*/  LDS.128 R20, [UR6] ;  /* 0x00000006ff147984 */ /* 0x000ee80008000c00 */
[----:B------:R-:W4:Y:S04]  /*04d0*/  LDS.128 R28, [UR6+0x410] ;  /* 0x00041006ff1c7984 */ /* 0x000f280008000c00 */
[----:B------:R-:W4:Y:S04]  /*04e0*/  LDS.128 R24, [UR6+0x210] ;  /* 0x00021006ff187984 */ /* 0x000f280008000c00 */
[----:B------:R-:W4:Y:S01]  /*04f0*/  LDS.128 R32, [UR6+0x10] ;  /* 0x00001006ff207984 */ /* 0x000f220008000c00 */
[C---:B0----5:R-:W-:Y:S01]  /*0500*/  FADD R48, -R5.reuse, R12 ;  /* 0x0000000c05307221 */ /* 0x061fe20000000100 */
[C---:B------:R-:W-:Y:S01]  /*0510*/  FADD R11, -R5.reuse, R13 ;  /* 0x0000000d050b7221 */ /* 0x040fe20000000100 */
[C---:B------:R-:W-:Y:S01]  /*0520*/  FADD R36, -R5.reuse, R14 ;  /* 0x0000000e05247221 */ /* 0x040fe20000000100 */
[----:B------:R-:W-:Y:S01]  /*0530*/  FADD R42, -R5, R15 ;  /* 0x0000000f052a7221 */ /* 0x000fe20000000100 */
[----:B--2---:R-:W-:Y:S01]  /*0540*/  FADD R16, -R4, R16 ;  /* 0x0000001004107221 */ /* 0x004fe20000000100 */
[----:B-1----:R-:W-:Y:S01]  /*0550*/  FFMA R37, R48, R48, UR5 ;  /* 0x0000000530257e23 */ /* 0x002fe20008000030 */
[----:B------:R-:W-:Y:S01]  /*0560*/  FADD R17, -R4, R17 ;  /* 0x0000001104117221 */ /* 0x000fe20000000100 */
[----:B------:R-:W-:Y:S01]  /*0570*/  FFMA R12, R11, R11, UR5 ;  /* 0x000000050b0c7e23 */ /* 0x000fe2000800000b */
[----:B---3--:R-:W-:Y:S01]  /*0580*/  FADD R49, -R3, R20 ;  /* 0x0000001403317221 */ /* 0x008fe20000000100 */
[----:B------:R-:W-:Y:S01]  /*0590*/  FFMA R10, R16, R16, R37 ;  /* 0x00000010100a7223 */ /* 0x000fe20000000025 */
[----:B------:R-:W-:Y:S01]  /*05a0*/  FFMA R13, R36, R36, UR5 ;  /* 0x00000005240d7e23 */ /* 0x000fe20008000024 */
[----:B------:R-:W-:Y:S01]  /*05b0*/  FFMA R12, R17, R17, R12 ;  /* 0x00000011110c7223 */ /* 0x000fe2000000000c */
[----:B------:R-:W-:Y:S01]  /*05c0*/  FADD R21, -R3, R21 ;  /* 0x0000001503157221 */ /* 0x000fe20000000100 */
[----:B------:R-:W-:Y:S01]  /*05d0*/  FFMA R20, R49, R49, R10 ;  /* 0x0000003131147223 */ /* 0x000fe2000000000a */
[C---:B------:R-:W-:Y:S01]  /*05e0*/  FADD R38, -R4.reuse, R18 ;  /* 0x0000001204267221 */ /* 0x040fe20000000100 */
[----:B------:R-:W-:Y:S01]  /*05f0*/  FADD R41, -R4, R19 ;  /* 0x0000001304297221 */ /* 0x000fe20000000100 */
[----:B------:R-:W-:Y:S01]  /*0600*/  FFMA R10, R42, R42, UR5 ;  /* 0x000000052a0a7e23 */ /* 0x000fe2000800002a */
[----:B------:R-:W-:Y:S01]  /*0610*/  FADD R22, -R3, R22 ;  /* 0x0000001603167221 */ /* 0x000fe20000000100 */
[----:B------:R-:W-:Y:S01]  /*0620*/  FSETP.GEU.AND P2, PT, |R20|, 1.175494350822287508e-38, PT ;  /* 0x008000001400780b */ /* 0x000fe20003f4e200 */
[----:B------:R-:W-:Y:S01]  /*0630*/  FFMA R18, R21, R21, R12 ;  /* 0x0000001515127223 */ /* 0x000fe2000000000c */
[----:B------:R-:W-:Y:S01]  /*0640*/  FADD R39, -R3, R23 ;  /* 0x0000001703277221 */ /* 0x000fe20000000100 */
[----:B------:R-:W-:Y:S01]  /*0650*/  FFMA R19, R38, R38, R13 ;  /* 0x0000002626137223 */ /* 0x000fe2000000000d */
[----:B------:R-:W-:Y:S01]  /*0660*/  FFMA R10, R41, R41, R10 ;  /* 0x00000029290a7223 */ /* 0x000fe2000000000a */
[----:B------:R-:W0:Y:S01]  /*0670*/  LDS.128 R12, [UR6+0x600] ;  /* 0x00060006ff0c7984 */ /* 0x000e220008000c00 */
[----:B------:R-:W-:Y:S01]  /*0680*/  FSETP.GEU.AND P3, PT, |R18|, 1.175494350822287508e-38, PT ;  /* 0x008000001200780b */ /* 0x000fe20003f6e200 */
[----:B------:R-:W-:Y:S01]  /*0690*/  FFMA R51, R22, R22, R19 ;  /* 0x0000001616337223 */ /* 0x000fe20000000013 */
[----:B------:R-:W-:Y:S01]  /*06a0*/  FFMA R54, R39, R39, R10 ;  /* 0x0000002727367223 */ /* 0x000fe2000000000a */
[----:B----4-:R-:W-:Y:S01]  /*06b0*/  FADD R28, -R5, R28 ;  /* 0x0000001c051c7221 */ /* 0x010fe20000000100 */
[----:B------:R-:W-:Y:S01]  /*06c0*/  FADD R47, -R4, R24 ;  /* 0x00000018042f7221 */ /* 0x000fe20000000100 */
[----:B------:R-:W-:Y:S01]  /*06d0*/  FADD R50, -R3, R32 ;  /* 0x0000002003327221 */ /* 0x000fe20000000100 */
[----:B------:R-:W-:Y:S01]  /*06e0*/  FSETP.GEU.AND P4, PT, |R51|, 1.175494350822287508e-38, PT ;  /* 0x008000003300780b */ /* 0x000fe20003f8e200 */
[----:B------:R-:W-:Y:S01]  /*06f0*/  FFMA R24, R28, R28, UR5 ;  /* 0x000000051c187e23 */ /* 0x000fe2000800001c */
[----:B------:R-:W-:Y:S01]  /*0700*/  FSETP.GEU.AND P5, PT, |R54|, 1.175494350822287508e-38, PT ;  /* 0x008000003600780b */ /* 0x000fe20003fae200 */
[----:B------:R-:W-:Y:S01]  /*0710*/  @!P2 FMUL R20, R20, 16777216 ;  /* 0x4b8000001414a820 */ /* 0x000fe20000400000 */
[----:B------:R-:W-:Y:S01]  /*0720*/  FADD R29, -R5, R29 ;  /* 0x0000001d051d7221 */ /* 0x000fe20000000100 */
[----:B------:R-:W-:Y:S01]  /*0730*/  FFMA R23, R47, R47, R24 ;  /* 0x0000002f2f177223 */ /* 0x000fe20000000018 */
[----:B------:R-:W-:Y:S01]  /*0740*/  FADD R32, -R5, R30 ;  /* 0x0000001e05207221 */ /* 0x000fe20000000100 */
[----:B------:R1:W2:Y:S01]  /*0750*/  MUFU.RSQ R19, R20 ;  /* 0x0000001400137308 */ /* 0x0002a20000001400 */
[----:B------:R-:W-:Y:S01]  /*0760*/  FADD R40, -R4, R25 ;  /* 0x0000001904287221 */ /* 0x000fe20000000100 */
[----:B------:R-:W-:Y:S01]  /*0770*/  @!P3 FMUL R18, R18, 16777216 ;  /* 0x4b8000001212b820 */ /* 0x000fe20000400000 */
[----:B------:R-:W-:Y:S01]  /*0780*/  FFMA R24, R32, R32, UR5 ;  /* 0x0000000520187e23 */ /* 0x000fe20008000020 */
[----:B------:R-:W-:Y:S01]  /*0790*/  FADD R37, -R4, R26 ;  /* 0x0000001a04257221 */ /* 0x000fe20000000100 */
[----:B------:R-:W-:Y:S01]  /*07a0*/  FADD R33, -R3, R33 ;  /* 0x0000002103217221 */ /* 0x000fe20000000100 */
[----:B------:R-:W-:Y:S01]  /*07b0*/  @!P4 FMUL R51, R51, 16777216 ;  /* 0x4b8000003333c820 */ /* 0x000fe20000400000 */
[----:B------:R-:W-:Y:S01]  /*07c0*/  FADD R46, -R5, R31 ;  /* 0x0000001f052e7221 */ /* 0x000fe20000000100 */
[----:B------:R-:W-:Y:S01]  /*07d0*/  @!P5 FMUL R54, R54, 16777216 ;  /* 0x4b8000003636d820 */ /* 0x000fe20000400000 */
[----:B-1----:R-:W-:Y:S01]  /*07e0*/  FFMA R20, R50, R50, R23 ;  /* 0x0000003232147223 */ /* 0x002fe20000000017 */
[----:B------:R-:W-:Y:S01]  /*07f0*/  FFMA R23, R29, R29, UR5 ;  /* 0x000000051d177e23 */ /* 0x000fe2000800001d */
[----:B------:R-:W1:Y:S01]  /*0800*/  MUFU.RSQ R18, R18 ;  /* 0x0000001200127308 */ /* 0x000e620000001400 */
[----:B------:R-:W-:Y:S01]  /*0810*/  FADD R10, -R4, R27 ;  /* 0x0000001b040a7221 */ /* 0x000fe20000000100 */
[----:B------:R-:W-:Y:S01]  /*0820*/  FADD R34, -R3, R34 ;  /* 0x0000002203227221 */ /* 0x000fe20000000100 */
[----:B------:R-:W-:Y:S01]  /*0830*/  FFMA R52, R40, R40, R23 ;  /* 0x0000002828347223 */ /* 0x000fe20000000017 */
[----:B------:R-:W-:Y:S01]  /*0840*/  FFMA R23, R37, R37, R24 ;  /* 0x0000002525177223 */ /* 0x000fe20000000018 */
[----:B------:R-:W-:Y:S01]  /*0850*/  FSETP.GEU.AND P1, PT, |R20|, 1.175494350822287508e-38, PT ;  /* 0x008000001400780b */ /* 0x000fe20003f2e200 */
[----:B------:R-:W3:Y:S01]  /*0860*/  LDS.128 R24, [UR6+0x610] ;  /* 0x00061006ff187984 */ /* 0x000ee20008000c00 */
[----:B------:R-:W-:Y:S01]  /*0870*/  FFMA R52, R33, R33, R52 ;  /* 0x0000002121347223 */ /* 0x000fe20000000034 */
[----:B------:R-:W4:Y:S01]  /*0880*/  MUFU.RSQ R51, R51 ;  /* 0x0000003300337308 */ /* 0x000f220000001400 */
[----:B------:R-:W-:Y:S01]  /*0890*/  FFMA R31, R46, R46, UR5 ;  /* 0x000000052e1f7e23 */ /* 0x000fe2000800002e */
[----:B------:R-:W-:Y:S01]  /*08a0*/  FFMA R23, R34, R34, R23 ;  /* 0x0000002222177223 */ /* 0x000fe20000000017 */
[----:B------:R-:W-:Y:S01]  /*08b0*/  FADD R35, -R3, R35 ;  /* 0x0000002303237221 */ /* 0x000fe20000000100 */
[----:B------:R-:W-:Y:S01]  /*08c0*/  FSETP.GEU.AND P0, PT, |R52|, 1.175494350822287508e-38, PT ;  /* 0x008000003400780b */ /* 0x000fe20003f0e200 */
[----:B------:R-:W-:Y:S01]  /*08d0*/  FFMA R30, R10, R10, R31 ;  /* 0x0000000a0a1e7223 */ /* 0x000fe2000000001f */
[----:B--2---:R-:W-:Y:S01]  /*08e0*/  @!P2 FMUL R19, R19, 4096 ;  /* 0x458000001313a820 */ /* 0x004fe20000400000 */
[----:B------:R-:W-:Y:S01]  /*08f0*/  FSETP.GEU.AND P2, PT, |R23|, 1.175494350822287508e-38, PT ;  /* 0x008000001700780b */ /* 0x000fe20003f4e200 */
[----:B------:R-:W2:Y:S01]  /*0900*/  MUFU.RSQ R54, R54 ;  /* 0x0000003600367308 */ /* 0x000ea20000001400 */
[----:B------:R-:W-:Y:S01]  /*0910*/  FFMA R30, R35, R35, R30 ;  /* 0x00000023231e7223 */ /* 0x000fe2000000001e */
[----:B-1----:R-:W-:Y:S01]  /*0920*/  @!P3 FMUL R18, R18, 4096 ;  /* 0x458000001212b820 */ /* 0x002fe20000400000 */
[----:B0-----:R-:W-:Y:S01]  /*0930*/  FMUL R12, R19, R12 ;  /* 0x0000000c130c7220 */ /* 0x001fe20000400000 */
[----:B------:R-:W-:-:S02]  /*0940*/  @!P1 FMUL R20, R20, 16777216 ;  /* 0x4b80000014149820 */ /* 0x000fc40000400000 */
[----:B------:R-:W-:Y:S01]  /*0950*/  FSETP.GEU.AND P3, PT, |R30|, 1.175494350822287508e-38, PT ;  /* 0x008000001e00780b */ /* 0x000fe20003f6e200 */
[----:B------:R-:W-:Y:S01]  /*0960*/  FMUL R12, R19, R12 ;  /* 0x0000000c130c7220 */ /* 0x000fe20000400000 */
[----:B------:R0:W1:Y:S01]  /*0970*/  MUFU.RSQ R31, R20 ;  /* 0x00000014001f7308 */ /* 0x0000620000001400 */
[----:B------:R-:W-:Y:S01]  /*0980*/  @!P0 FMUL R52, R52, 16777216 ;  /* 0x4b80000034348820 */ /* 0x000fe20000400000 */
[----:B----4-:R-:W-:Y:S01]  /*0990*/  @!P4 FMUL R51, R51, 4096 ;  /* 0x458000003333c820 */ /* 0x010fe20000400000 */
[C---:B------:R-:W-:Y:S01]  /*09a0*/  FMUL R13, R18.reuse, R13 ;  /* 0x0000000d120d7220 */ /* 0x040fe20000400000 */
[----:B------:R-:W-:Y:S01]  /*09b0*/  FMUL R12, R19, R12 ;  /* 0x0000000c130c7220 */ /* 0x000fe20000400000 */
[----:B------:R-:W-:Y:S01]  /*09c0*/  @!P2 FMUL R23, R23, 16777216 ;  /* 0x4b8000001717a820 */ /* 0x000fe20000400000 */
[C---:B------:R-:W-:Y:S01]  /*09d0*/  FMUL R14, R51.reuse, R14 ;  /* 0x0000000e330e7220 */ /* 0x040fe20000400000 */
[----:B------:R-:W-:Y:S01]  /*09e0*/  FMUL R13, R18, R13 ;  /* 0x0000000d120d7220 */ /* 0x000fe20000400000 */
[----:B------:R-:W4:Y:S01]  /*09f0*/  MUFU.RSQ R52, R52 ;  /* 0x0000003400347308 */ /* 0x000f220000001400 */
[----:B--2---:R-:W-:Y:S01]  /*0a00*/  @!P5 FMUL R54, R54, 4096 ;  /* 0x458000003636d820 */ /* 0x004fe20000400000 */
[----:B------:R-:W-:Y:S01]  /*0a10*/  FMUL R14, R51, R14 ;  /* 0x0000000e330e7220 */ /* 0x000fe20000400000 */
[-C--:B------:R-:W-:Y:S01]  /*0a20*/  FFMA R44, R49, R12.reuse, R44 ;  /* 0x0000000c312c7223 */ /* 0x080fe2000000002c */
[----:B0-----:R-:W-:Y:S01]  /*0a30*/  FMUL R20, R18, R13 ;  /* 0x0000000d12147220 */ /* 0x001fe20000400000 */
[----:B------:R-:W-:Y:S01]  /*0a40*/  FMUL R15, R54, R15 ;  /* 0x0000000f360f7220 */ /* 0x000fe20000400000 */
[----:B------:R-:W-:Y:S01]  /*0a50*/  @!P3 FMUL R30, R30, 16777216 ;  /* 0x4b8000001e1eb820 */ /* 0x000fe20000400000 */
[----:B------:R-:W-:Y:S01]  /*0a60*/  FFMA R16, R16, R12, R45 ;  /* 0x0000000c10107223 */ /* 0x000fe2000000002d */
[----:B------:R0:W2:Y:S01]  /*0a70*/  MUFU.RSQ R49, R23 ;  /* 0x0000001700317308 */ /* 0x0000a20000001400 */
[----:B------:R-:W-:Y:S01]  /*0a80*/  FMUL R15, R54, R15 ;  /* 0x0000000f360f7220 */ /* 0x000fe20000400000 */
[----:B------:R-:W-:Y:S01]  /*0a90*/  FMUL R51, R51, R14 ;  /* 0x0000000e33337220 */ /* 0x000fe20000400000 */
[----:B------:R-:W-:Y:S01]  /*0aa0*/  FFMA R48, R48, R12, R43 ;  /* 0x0000000c30307223 */ /* 0x000fe2000000002b */
[-C--:B------:R-:W-:Y:S01]  /*0ab0*/  FFMA R21, R21, R20.reuse, R44 ;  /* 0x0000001415157223 */ /* 0x080fe2000000002c */
[----:B------:R-:W-:Y:S01]  /*0ac0*/  FMUL R54, R54, R15 ;  /* 0x0000000f36367220 */ /* 0x000fe20000400000 */
[-C--:B------:R-:W-:Y:S01]  /*0ad0*/  FFMA R43, R17, R20.reuse, R16 ;  /* 0x00000014112b7223 */ /* 0x080fe20000000010 */
[----:B------:R-:W2:Y:S01]  /*0ae0*/  LDS.128 R12, [UR6+0x420] ;  /* 0x00042006ff0c7984 */ /* 0x000ea20008000c00 */
[----:B------:R-:W2:Y:S01]  /*0af0*/  MUFU.RSQ R44, R30 ;  /* 0x0000001e002c7308 */ /* 0x000ea20000001400 */
[----:B-1----:R-:W-:Y:S01]  /*0b00*/  @!P1 FMUL R31, R31, 4096 ;  /* 0x458000001f1f9820 */ /* 0x002fe20000400000 */
[----:B------:R-:W-:Y:S01]  /*0b10*/  FFMA R11, R11, R20, R48 ;  /* 0x000000140b0b7223 */ /* 0x000fe20000000030 */
[----:B------:R-:W1:Y:S01]  /*0b20*/  LDS.128 R16, [UR6+0x220] ;  /* 0x00022006ff107984 */ /* 0x000e620008000c00 */
[-C--:B------:R-:W-:Y:S01]  /*0b30*/  FFMA R48, R22, R51.reuse, R21 ;  /* 0x0000003316307223 */ /* 0x080fe20000000015 */
[----:B----4-:R-:W-:Y:S01]  /*0b40*/  @!P0 FMUL R52, R52, 4096 ;  /* 0x4580000034348820 */ /* 0x010fe20000400000 */
[----:B---3--:R-:W-:Y:S01]  /*0b50*/  FMUL R24, R31, R24 ;  /* 0x000000181f187220 */ /* 0x008fe20000400000 */
[----:B0-----:R-:W0:Y:S01]  /*0b60*/  LDS.128 R20, [UR6+0x20] ;  /* 0x00002006ff147984 */ /* 0x001e220008000c00 */
[----:B------:R-:W-:Y:S01]  /*0b70*/  FFMA R11, R36, R51, R11 ;  /* 0x00000033240b7223 */ /* 0x000fe2000000000b */
[----:B--2---:R-:W-:Y:S01]  /*0b80*/  @!P2 FMUL R49, R49, 4096 ;  /* 0x458000003131a820 */ /* 0x004fe20000400000 */
[----:B------:R-:W-:Y:S01]  /*0b90*/  FMUL R25, R52, R25 ;  /* 0x0000001934197220 */ /* 0x000fe20000400000 */
[----:B------:R-:W-:Y:S01]  /*0ba0*/  FMUL R24, R31, R24 ;  /* 0x000000181f187220 */ /* 0x000fe20000400000 */
[----:B------:R-:W-:Y:S01]  /*0bb0*/  FFMA R38, R38, R51, R43 ;  /* 0x0000003326267223 */ /* 0x000fe2000000002b */
[-C--:B------:R-:W-:Y:S01]  /*0bc0*/  FFMA R39, R39, R54.reuse, R48 ;  /* 0x0000003627277223 */ /* 0x080fe20000000030 */
[----:B------:R-:W-:Y:S01]  /*0bd0*/  FFMA R11, R42, R54, R11 ;  /* 0x000000362a0b7223 */ /* 0x000fe2000000000b */
[----:B------:R-:W-:Y:S01]  /*0be0*/  FMUL R26, R49, R26 ;  /* 0x0000001a311a7220 */ /* 0x000fe20000400000 */
[----:B------:R-:W-:Y:S01]  /*0bf0*/  FMUL R25, R52, R25 ;  /* 0x0000001934197220 */ /* 0x000fe20000400000 */
[----:B------:R-:W-:Y:S01]  /*0c00*/  FMUL R31, R31, R24 ;  /* 0x000000181f1f7220 */ /* 0x000fe20000400000 */
[----:B------:R-:W-:Y:S01]  /*0c10*/  @!P3 FMUL R44, R44, 4096 ;  /* 0x458000002c2cb820 */ /* 0x000fe20000400000 */
[----:B------:R-:W-:Y:S01]  /*0c20*/  FFMA R38, R41, R54, R38 ;  /* 0x0000003629267223 */ /* 0x000fe20000000026 */
[C---:B------:R-:W-:Y:S01]  /*0c30*/  FMUL R26, R49.reuse, R26 ;  /* 0x0000001a311a7220 */ /* 0x040fe20000400000 */
[----:B------:R-:W-:Y:S01]  /*0c40*/  FMUL R52, R52, R25 ;  /* 0x0000001934347220 */ /* 0x000fe20000400000 */
[-C--:B------:R-:W-:Y:S01]  /*0c50*/  FFMA R50, R50, R31.reuse, R39 ;  /* 0x0000001f32327223 */ /* 0x080fe20000000027 */
[----:B------:R-:W-:Y:S01]  /*0c60*/  FFMA R28, R28, R31, R11 ;  /* 0x0000001f1c1c7223 */ /* 0x000fe2000000000b */
[C---:B------:R-:W-:Y:S01]  /*0c70*/  FMUL R41, R44.reuse, R27 ;  /* 0x0000001b2c297220 */ /* 0x040fe20000400000 */
[----:B------:R-:W-:Y:S01]  /*0c80*/  FMUL R49, R49, R26 ;  /* 0x0000001a31317220 */ /* 0x000fe20000400000 */
[----:B------:R-:W-:Y:S01]  /*0c90*/  FFMA R47, R47, R31, R38 ;  /* 0x0000001f2f2f7223 */ /* 0x000fe20000000026 */
[-C--:B------:R-:W-:Y:S01]  /*0ca0*/  FFMA R33, R33, R52.reuse, R50 ;  /* 0x0000003421217223 */ /* 0x080fe20000000032 */
[----:B------:R-:W-:Y:S01]  /*0cb0*/  FMUL R41, R44, R41 ;  /* 0x000000292c297220 */ /* 0x000fe20000400000 */
[-C--:B------:R-:W-:Y:S01]  /*0cc0*/  FFMA R11, R29, R52.reuse, R28 ;  /* 0x000000341d0b7223 */ /* 0x080fe2000000001c */
[----:B------:R-:W-:Y:S01]  /*0cd0*/  FFMA R40, R40, R52, R47 ;  /* 0x0000003428287223 */ /* 0x000fe2000000002f */
[----:B------:R-:W2:Y:S01]  /*0ce0*/  LDS.128 R28, [UR6+0x430] ;  /* 0x00043006ff1c7984 */ /* 0x000ea20008000c00 */
[----:B------:R-:W-:Y:S01]  /*0cf0*/  FFMA R34, R34, R49, R33 ;  /* 0x0000003122227223 */ /* 0x000fe20000000021 */
[----:B------:R-:W-:Y:S01]  /*0d00*/  FMUL R41, R44, R41 ;  /* 0x000000292c297220 */ /* 0x000fe20000400000 */
[-C--:B------:R-:W-:Y:S01]  /*0d10*/  FFMA R37, R37, R49.reuse, R40 ;  /* 0x0000003125257223 */ /* 0x080fe20000000028 */
[----:B------:R-:W3:Y:S01]  /*0d20*/  LDS.128 R24, [UR6+0x230] ;  /* 0x00023006ff187984 */ /* 0x000ee20008000c00 */
[----:B------:R-:W-:Y:S01]  /*0d30*/  FFMA R49, R32, R49, R11 ;  /* 0x0000003120317223 */ /* 0x000fe2000000000b */
[----:B------:R-:W-:-:S02]  /*0d40*/  FFMA R43, R35, R41, R34 ;  /* 0x00000029232b7223 */ /* 0x000fc40000000022 */
[----:B------:R-:W4:Y:S01]  /*0d50*/  LDS.128 R32, [UR6+0x30] ;  /* 0x00003006ff207984 */ /* 0x000f220008000c00 */
[C---:B------:R-:W-:Y:S01]  /*0d60*/  FADD R45, -R5.reuse, R12 ;  /* 0x0000000c052d7221 */ /* 0x040fe20000000100 */
[C---:B------:R-:W-:Y:S01]  /*0d70*/  FADD R11, -R5.reuse, R13 ;  /* 0x0000000d050b7221 */ /* 0x040fe20000000100 */
[----:B------:R-:W-:Y:S01]  /*0d80*/  FADD R36, -R5, R14 ;  /* 0x0000000e05247221 */ /* 0x000fe20000000100 */
[----:B-1----:R-:W-:Y:S01]  /*0d90*/  FADD R47, -R4, R16 ;  /* 0x00000010042f7221 */ /* 0x002fe20000000100 */
[----:B------:R-:W-:Y:S01]  /*0da0*/  FFMA R12, R45, R45, UR5 ;  /* 0x000000052d0c7e23 */ /* 0x000fe2000800002d */
[----:B------:R-:W-:Y:S01]  /*0db0*/  FFMA R16, R10, R41, R37 ;  /* 0x000000290a107223 */ /* 0x000fe20000000025 */
[----:B------:R-:W-:Y:S01]  /*0dc0*/  FADD R17, -R4, R17 ;  /* 0x0000001104117221 */ /* 0x000fe20000000100 */
[----:B------:R-:W-:Y:S01]  /*0dd0*/  FFMA R10, R11, R11, UR5 ;  /* 0x000000050b0a7e23 */ /* 0x000fe2000800000b */
[----:B0-----:R-:W-:Y:S01]  /*0de0*/  FADD R20, -R3, R20 ;  /* 0x0000001403147221 */ /* 0x001fe20000000100 */
[----:B------:R-:W-:Y:S01]  /*0df0*/  FFMA R13, R47, R47, R12 ;  /* 0x0000002f2f0d7223 */ /* 0x000fe2000000000c */
[----:B------:R-:W-:Y:S01]  /*0e00*/  FADD R21, -R3, R21 ;  /* 0x0000001503157221 */ /* 0x000fe20000000100 */
[----:B------:R-:W-:Y:S01]  /*0e10*/  FFMA R10, R17, R17, R10 ;  /* 0x00000011110a7223 */ /* 0x000fe2000000000a */
[----:B------:R-:W-:Y:S01]  /*0e20*/  FADD R42, -R5, R15 ;  /* 0x0000000f052a7221 */ /* 0x000fe20000000100 */
[----:B------:R-:W-:Y:S01]  /*0e30*/  FFMA R48, R20, R20, R13 ;  /* 0x0000001414307223 */ /* 0x000fe2000000000d */
[----:B------:R-:W-:Y:S01]  /*0e40*/  FADD R38, -R4, R18 ;  /* 0x0000001204267221 */ /* 0x000fe20000000100 */
[----:B------:R-:W-:Y:S01]  /*0e50*/  FFMA R46, R46, R41, R49 ;  /* 0x000000292e2e7223 */ /* 0x000fe20000000031 */
[----:B------:R-:W-:Y:S01]  /*0e60*/  FFMA R13, R36, R36, UR5 ;  /* 0x00000005240d7e23 */ /* 0x000fe20008000024 */
[----:B------:R-:W-:Y:S01]  /*0e70*/  FFMA R18, R21, R21, R10 ;  /* 0x0000001515127223 */ /* 0x000fe2000000000a */
[----:B------:R-:W-:Y:S01]  /*0e80*/  FADD R41, -R4, R19 ;  /* 0x0000001304297221 */ /* 0x000fe20000000100 */
[----:B------:R-:W-:Y:S01]  /*0e90*/  FFMA R10, R42, R42, UR5 ;  /* 0x000000052a0a7e23 */ /* 0x000fe2000800002a */
[C---:B------:R-:W-:Y:S01]  /*0ea0*/  FADD R22, -R3.reuse, R22 ;  /* 0x0000001603167221 */ /* 0x040fe20000000100 */
[----:B------:R-:W-:Y:S01]  /*0eb0*/  FADD R39, -R3, R23 ;  /* 0x0000001703277221 */ /* 0x000fe20000000100 */
[----:B------:R-:W-:Y:S01]  /*0ec0*/  FFMA R19, R38, R38, R13 ;  /* 0x0000002626137223 */ /* 0x000fe2000000000d */
[----:B------:R-:W-:Y:S01]  /*0ed0*/  FFMA R10, R41, R41, R10 ;  /* 0x00000029290a7223 */ /* 0x000fe2000000000a */
[----:B------:R-:W0:Y:S01]  /*0ee0*/  LDS.128 R12, [UR6+0x620] ;  /* 0x00062006ff0c7984 */ /* 0x000e220008000c00 */
[----:B------:R-:W-:Y:S01]  /*0ef0*/  FSETP.GEU.AND P2, PT, |R48|, 1.175494350822287508e-38, PT ;  /* 0x008000003000780b */ /* 0x000fe20003f4e200 */
[----:B------:R-:W-:Y:S01]  /*0f00*/  FFMA R51, R22, R22, R19 ;  /* 0x0000001616337223 */ /* 0x000fe20000000013 */
[----:B------:R-:W-:Y:S01]  /*0f10*/  FFMA R52, R39, R39, R10 ;  /* 0x0000002727347223 */ /* 0x000fe2000000000a */
[----:B------:R-:W-:Y:S01]  /*0f20*/  FSETP.GEU.AND P3, PT, |R18|, 1.175494350822287508e-38, PT ;  /* 0x008000001200780b */ /* 0x000fe20003f6e200 */
[----:B--2---:R-:W-:-:S02]  /*0f30*/  FADD R28, -R5, R28 ;  /* 0x0000001c051c7221 */ /* 0x004fc40000000100 */
[----:B------:R-:W-:Y:S01]  /*0f40*/  FSETP.GEU.AND P4, PT, |R51|, 1.175494350822287508e-38, PT ;  /* 0x008000003300780b */ /* 0x000fe20003f8e200 */
[----:B------:R-:W-:Y:S01]  /*0f50*/  FADD R29, -R5, R29 ;  /* 0x0000001d051d7221 */ /* 0x000fe20000000100 */
[----:B------:R-:W-:Y:S01]  /*0f60*/  FSETP.GEU.AND P5, PT, |R52|, 1.175494350822287508e-38, PT ;  /* 0x008000003400780b */ /* 0x000fe20003fae200 */
[----:B---3--:R-:W-:Y:S01]  /*0f70*/  FADD R44, -R4, R24 ;  /* 0x00000018042c7221 */ /* 0x008fe20000000100 */
[----:B------:R-:W-:Y:S01]  /*0f80*/  FFMA R23, R28, R28, UR5 ;  /* 0x000000051c177e23 */ /* 0x000fe2000800001c */
[----:B------:R-:W-:Y:S02]  /*0f90*/  FADD R40, -R4, R25 ;  /* 0x0000001904287221 */ /* 0x000fe40000000100 */
[----:B------:R-:W-:Y:S01]  /*0fa0*/  @!P2 FMUL R48, R48, 16777216 ;  /* 0x4b8000003030a820 */ /* 0x000fe20000400000 */
[----:B----4-:R-:W-:Y:S01]  /*0fb0*/  FADD R49, -R3, R32 ;  /* 0x0000002003317221 */ /* 0x010fe20000000100 */
[----:B------:R-:W-:Y:S01]  /*0fc0*/  FFMA R50, R44, R44, R23 ;  /* 0x0000002c2c327223 */ /* 0x000fe20000000017 */
[----:B------:R-:W-:Y:S01]  /*0fd0*/  FADD R32, -R5, R30 ;  /* 0x0000001e05207221 */ /* 0x000fe20000000100 */
[----:B------:R-:W-:Y:S01]  /*0fe0*/  FFMA R23, R29, R29, UR5 ;  /* 0x000000051d177e23 */ /* 0x000fe2000800001d */
[----:B------:R-:W-:Y:S01]  /*0ff0*/  @!P3 FMUL R18, R18, 16777216 ;  /* 0x4b8000001212b820 */ /* 0x000fe20000400000 */
[----:B------:R1:W2:Y:S01]  /*1000*/  MUFU.RSQ R19, R48 ;  /* 0x0000003000137308 */ /* 0x0002a20000001400 */
[----:B------:R-:W-:Y:S01]  /*1010*/  FADD R37, -R4, R26 ;  /* 0x0000001a04257221 */ /* 0x000fe20000000100 */
[----:B------:R-:W-:Y:S01]  /*1020*/  FFMA R26, R32, R32, UR5 ;  /* 0x00000005201a7e23 */ /* 0x000fe20008000020 */
[----:B------:R-:W-:Y:S01]  /*1030*/  FFMA R24, R40, R40, R23 ;  /* 0x0000002828187223 */ /* 0x000fe20000000017 */
[----:B------:R-:W-:Y:S01]  /*1040*/  @!P4 FMUL R51, R51, 16777216 ;  /* 0x4b8000003333c820 */ /* 0x000fe20000400000 */
[----:B------:R-:W-:Y:S01]  /*1050*/  FADD R33, -R3, R33 ;  /* 0x0000002103217221 */ /* 0x000fe20000000100 */
[----:B------:R-:W-:Y:S01]  /*1060*/  @!P5 FMUL R52, R52, 16777216 ;  /* 0x4b8000003434d820 */ /* 0x000fe20000400000 */
[----:B------:R-:W-:Y:S01]  /*1070*/  FFMA R50, R49, R49, R50 ;  /* 0x0000003131327223 */ /* 0x000fe20000000032 */
[----:B------:R-:W3:Y:S01]  /*1080*/  MUFU.RSQ R18, R18 ;  /* 0x0000001200127308 */ /* 0x000ee20000001400 */
[----:B-1----:R-:W-:Y:S01]  /*1090*/  FADD R48, -R5, R31 ;  /* 0x0000001f05307221 */ /* 0x002fe20000000100 */
[----:B------:R-:W-:Y:S01]  /*10a0*/  FADD R10, -R4, R27 ;  /* 0x0000001b040a7221 */ /* 0x000fe20000000100 */
[----:B------:R-:W-:Y:S01]  /*10b0*/  FFMA R23, R37, R37, R26 ;  /* 0x0000002525177223 */ /* 0x000fe2000000001a */
[----:B------:R-:W-:Y:S01]  /*10c0*/  FFMA R53, R33, R33, R24 ;  /* 0x0000002121357223 */ /* 0x000fe20000000018 */
[C---:B------:R-:W-:Y:S01]  /*10d0*/  FADD R34, -R3.reuse, R34 ;  /* 0x0000002203227221 */ /* 0x040fe20000000100 */
[----:B------:R-:W1:Y:S01]  /*10e0*/  LDS.128 R24, [UR6+0x630] ;  /* 0x00063006ff187984 */ /* 0x000e620008000c00 */
[----:B------:R-:W-:Y:S01]  /*10f0*/  FSETP.GEU.AND P1, PT, |R50|, 1.175494350822287508e-38, PT ;  /* 0x008000003200780b */ /* 0x000fe20003f2e200 */
        /* <DEDUP_REMOVED lines=10> */
[----:B---3--:R-:W-:Y:S01]  /*11a0*/  @!P3 FMUL R18, R18, 4096 ;  /* 0x458000001212b820 */ /* 0x008fe20000400000 */
[----:B0-----:R-:W-:Y:S01]  /*11b0*/  FMUL R12, R19, R12 ;  /* 0x0000000c130c7220 */ /* 0x001fe20000400000 */
[----:B------:R-:W-:-:S02]  /*11c0*/  @!P1 FMUL R50, R50, 16777216 ;  /* 0x4b80000032329820 */ /* 0x000fc40000400000 */
[----:B------:R-:W-:Y:S01]  /*11d0*/  FSETP.GEU.AND P3, PT, |R30|, 1.175494350822287508e-38, PT ;  /* 0x008000001e00780b */ /* 0x000fe20003f6e200 */
[----:B------:R-:W-:Y:S01]  /*11e0*/  FMUL R12, R19, R12 ;  /* 0x0000000c130c7220 */ /* 0x000fe20000400000 */
[----:B------:R-:W0:Y:S01]  /*11f0*/  MUFU.RSQ R31, R50 ;  /* 0x00000032001f7308 */ /* 0x000e220000001400 */
[----:B----4-:R-:W-:Y:S01]  /*1200*/  @!P4 FMUL R51, R51, 4096 ;  /* 0x458000003333c820 */ /* 0x010fe20000400000 */
[----:B------:R-:W-:Y:S01]  /*1210*/  @!P0 FMUL R53, R53, 16777216 ;  /* 0x4b80000035358820 */ /* 0x000fe20000400000 */
[C---:B------:R-:W-:Y:S01]  /*1220*/  FMUL R13, R18.reuse, R13 ;  /* 0x0000000d120d7220 */ /* 0x040fe20000400000 */
[----:B------:R-:W-:Y:S01]  /*1230*/  FMUL R12, R19, R12 ;  /* 0x0000000c130c7220 */ /* 0x000fe20000400000 */
[----:B------:R-:W-:Y:S01]  /*1240*/  FMUL R14, R51, R14 ;  /* 0x0000000e330e7220 */ /* 0x000fe20000400000 */
[----:B------:R-:W-:Y:S01]  /*1250*/  @!P2 FMUL R23, R23, 16777216 ;  /* 0x4b8000001717a820 */ /* 0x000fe20000400000 */
[----:B------:R-:W-:Y:S01]  /*1260*/  FMUL R13, R18, R13 ;  /* 0x0000000d120d7220 */ /* 0x000fe20000400000 */
[----:B------:R-:W3:Y:S01]  /*1270*/  MUFU.RSQ R50, R53 ;  /* 0x0000003500327308 */ /* 0x000ee20000001400 */
[----:B--2---:R-:W-:Y:S01]  /*1280*/  @!P5 FMUL R52, R52, 4096 ;  /* 0x458000003434d820 */ /* 0x004fe20000400000 */
[----:B------:R-:W-:Y:S01]  /*1290*/  FMUL R14, R51, R14 ;  /* 0x0000000e330e7220 */ /* 0x000fe20000400000 */
[-C--:B------:R-:W-:Y:S01]  /*12a0*/  FFMA R20, R20, R12.reuse, R43 ;  /* 0x0000000c14147223 */ /* 0x080fe2000000002b */
[----:B------:R-:W-:Y:S01]  /*12b0*/  @!P3 FMUL R30, R30, 16777216 ;  /* 0x4b8000001e1eb820 */ /* 0x000fe20000400000 */
[----:B------:R-:W-:Y:S01]  /*12c0*/  FMUL R15, R52, R15 ;  /* 0x0000000f340f7220 */ /* 0x000fe20000400000 */
[----:B------:R-:W-:Y:S01]  /*12d0*/  FFMA R16, R47, R12, R16 ;  /* 0x0000000c2f107223 */ /* 0x000fe20000000010 */
[----:B------:R-:W-:Y:S01]  /*12e0*/  FMUL R54, R18, R13 ;  /* 0x0000000d12367220 */ /* 0x000fe20000400000 */
[----:B------:R2:W4:Y:S01]  /*12f0*/  MUFU.RSQ R43, R23 ;  /* 0x00000017002b7308 */ /* 0x0005220000001400 */
[C---:B------:R-:W-:Y:S01]  /*1300*/  FMUL R15, R52.reuse, R15 ;  /* 0x0000000f340f7220 */ /* 0x040fe20000400000 */
[----:B------:R-:W-:Y:S01]  /*1310*/  FMUL R51, R51, R14 ;  /* 0x0000000e33337220 */ /* 0x000fe20000400000 */
[----:B------:R-:W-:Y:S01]  /*1320*/  FFMA R56, R45, R12, R46 ;  /* 0x0000000c2d387223 */ /* 0x000fe2000000002e */
[-C--:B------:R-:W-:Y:S01]  /*1330*/  FFMA R21, R21, R54.reuse, R20 ;  /* 0x0000003615157223 */ /* 0x080fe20000000014 */
[----:B------:R-:W-:Y:S01]  /*1340*/  FMUL R52, R52, R15 ;  /* 0x0000000f34347220 */ /* 0x000fe20000400000 */
[-C--:B------:R-:W-:Y:S01]  /*1350*/  FFMA R45, R17, R54.reuse, R16 ;  /* 0x00000036112d7223 */ /* 0x080fe20000000010 */
[----:B------:R-:W4:Y:S01]  /*1360*/  LDS.128 R12, [UR6+0x440] ;  /* 0x00044006ff0c7984 */ /* 0x000f220008000c00 */
[----:B------:R-:W4:Y:S01]  /*1370*/  MUFU.RSQ R46, R30 ;  /* 0x0000001e002e7308 */ /* 0x000f220000001400 */
[----:B0-----:R-:W-:Y:S01]  /*1380*/  @!P1 FMUL R31, R31, 4096 ;  /* 0x458000001f1f9820 */ /* 0x001fe20000400000 */
[----:B------:R-:W-:Y:S01]  /*1390*/  FFMA R11, R11, R54, R56 ;  /* 0x000000360b0b7223 */ /* 0x000fe20000000038 */
[----:B------:R-:W0:Y:S01]  /*13a0*/  LDS.128 R16, [UR6+0x240] ;  /* 0x00024006ff107984 */ /* 0x000e220008000c00 */
[-C--:B------:R-:W-:Y:S01]  /*13b0*/  FFMA R54, R22, R51.reuse, R21 ;  /* 0x0000003316367223 */ /* 0x080fe20000000015 */
[----:B---3--:R-:W-:Y:S01]  /*13c0*/  @!P0 FMUL R50, R50, 4096 ;  /* 0x4580000032328820 */ /* 0x008fe20000400000 */
[----:B-1----:R-:W-:Y:S01]  /*13d0*/  FMUL R24, R31, R24 ;  /* 0x000000181f187220 */ /* 0x002fe20000400000 */
[----:B--2---:R-:W1:Y:S01]  /*13e0*/  LDS.128 R20, [UR6+0x40] ;  /* 0x00004006ff147984 */ /* 0x004e620008000c00 */
[----:B------:R-:W-:Y:S01]  /*13f0*/  FFMA R11, R36, R51, R11 ;  /* 0x00000033240b7223 */ /* 0x000fe2000000000b */
[----:B----4-:R-:W-:Y:S01]  /*1400*/  @!P2 FMUL R43, R43, 4096 ;  /* 0x458000002b2ba820 */ /* 0x010fe20000400000 */
        /* <DEDUP_REMOVED lines=10> */
[----:B------:R-:W-:Y:S01]  /*14b0*/  FMUL R26, R43, R26 ;  /* 0x0000001a2b1a7220 */ /* 0x000fe20000400000 */
[----:B------:R-:W-:Y:S01]  /*14c0*/  FMUL R50, R50, R25 ;  /* 0x0000001932327220 */ /* 0x000fe20000400000 */
[-C--:B------:R-:W-:Y:S01]  /*14d0*/  FFMA R54, R49, R31.reuse, R54 ;  /* 0x0000001f31367223 */ /* 0x080fe20000000036 */
[----:B------:R-:W-:Y:S01]  /*14e0*/  FFMA R28, R28, R31, R11 ;  /* 0x0000001f1c1c7223 */ /* 0x000fe2000000000b */
[----:B------:R-:W-:Y:S01]  /*14f0*/  FMUL R39, R46, R27 ;  /* 0x0000001b2e277220 */ /* 0x000fe20000400000 */
        /* <DEDUP_REMOVED lines=17> */
[----:B0-----:R-:W-:Y:S01]  /*1610*/  FADD R47, -R4, R16 ;  /* 0x00000010042f7221 */ /* 0x001fe20000000100 */
[----:B------:R-:W-:Y:S01]  /*1620*/  FFMA R12, R45, R45, UR5 ;  /* 0x000000052d0c7e23 */ /* 0x000fe2000800002d */
[-C--:B------:R-:W-:Y:S01]  /*1630*/  FFMA R16, R10, R46.reuse, R37 ;  /* 0x0000002e0a107223 */ /* 0x080fe20000000025 */
[----:B------:R-:W-:Y:S01]  /*1640*/  FADD R17, -R4, R17 ;  /* 0x0000001104117221 */ /* 0x000fe20000000100 */
[----:B------:R-:W-:Y:S01]  /*1650*/  FFMA R10, R11, R11, UR5 ;  /* 0x000000050b0a7e23 */ /* 0x000fe2000800000b */
[----:B-1----:R-:W-:Y:S01]  /*1660*/  FADD R20, -R3, R20 ;  /* 0x0000001403147221 */ /* 0x002fe20000000100 */
[----:B------:R-:W-:Y:S01]  /*1670*/  FFMA R13, R47, R47, R12 ;  /* 0x0000002f2f0d7223 */ /* 0x000fe2000000000c */
[----:B------:R-:W-:Y:S01]  /*1680*/  FADD R21, -R3, R21 ;  /* 0x0000001503157221 */ /* 0x000fe20000000100 */
[----:B------:R-:W-:Y:S01]  /*1690*/  FFMA R10, R17, R17, R10 ;  /* 0x00000011110a7223 */ /* 0x000fe2000000000a */
[----:B------:R-:W-:Y:S01]  /*16a0*/  FADD R42, -R5, R15 ;  /* 0x0000000f052a7221 */ /* 0x000fe20000000100 */
[----:B------:R-:W-:Y:S01]  /*16b0*/  FFMA R48, R48, R46, R39 ;  /* 0x0000002e30307223 */ /* 0x000fe20000000027 */
[----:B------:R-:W-:Y:S01]  /*16c0*/  FFMA R46, R20, R20, R13 ;  /* 0x00000014142e7223 */ /* 0x000fe2000000000d */
[----:B------:R-:W-:Y:S01]  /*16d0*/  FADD R38, -R4, R18 ;  /* 0x0000001204267221 */ /* 0x000fe20000000100 */
        /* <DEDUP_REMOVED lines=1023> */
[----:B------:R-:W-:Y:S01]  /*56d0*/  FMUL R54, R18, R13 ;  /* 0x0000000d12367220 */ /* 0x000fe20000400000 */
[----:B------:R-:W-:Y:S01]  /*56e0*/  FFMA R16, R47, R12, R16 ;  /* 0x0000000c2f107223 */ /* 0x000fe20000000010 */
        /* <DEDUP_REMOVED lines=54> */
[----:B-1----:R-:W-:Y:S01]  /*5a50*/  FADD R20, -R3, R20 ;  /* 0x0000001403147221 */ /* 0x002fe20000000100 */
[----:B------:R-:W-:Y:S01]  /*5a60*/  FFMA R13, R47, R47, R12 ;  /* 0x0000002f2f0d7223 */ /* 0x000fe2000000000c */
[----:B------:R-:W-:Y:S01]  /*5a70*/  FFMA R10, R11, R11, UR5 ;  /* 0x000000050b0a7e23 */ /* 0x000fe2000800000b */
[----:B------:R-:W-:Y:S01]  /*5a80*/  FFMA R48, R48, R46, R39 ;  /* 0x0000002e30307223 */ /* 0x000fe20000000027 */
[----:B------:R-:W-:Y:S01]  /*5a90*/  FADD R21, -R3, R21 ;  /* 0x0000001503157221 */ /* 0x000fe20000000100 */
[----:B------:R-:W-:Y:S01]  /*5aa0*/  FFMA R46, R20, R20, R13 ;  /* 0x00000014142e7223 */ /* 0x000fe2000000000d */
[----:B------:R-:W-:Y:S01]  /*5ab0*/  FFMA R13, R36, R36, UR5 ;  /* 0x00000005240d7e23 */ /* 0x000fe20008000024 */
[----:B------:R-:W-:Y:S01]  /*5ac0*/  FFMA R10, R17, R17, R10 ;  /* 0x00000011110a7223 */ /* 0x000fe2000000000a */
[C---:B------:R-:W-:Y:S01]  /*5ad0*/  FADD R38, -R4.reuse, R18 ;  /* 0x0000001204267221 */ /* 0x040fe20000000100 */
[----:B------:R-:W-:Y:S01]  /*5ae0*/  FADD R42, -R5, R15 ;  /* 0x0000000f052a7221 */ /* 0x000fe20000000100 */
[----:B------:R-:W-:Y:S01]  /*5af0*/  FADD R41, -R4, R19 ;  /* 0x0000001304297221 */ /* 0x000fe20000000100 */
[----:B------:R-:W-:Y:S01]  /*5b00*/  FFMA R18, R21, R21, R10 ;  /* 0x0000001515127223 */ /* 0x000fe2000000000a */
[----:B------:R-:W-:Y:S01]  /*5b10*/  FFMA R19, R38, R38, R13 ;  /* 0x0000002626137223 */ /* 0x000fe2000000000d */
[----:B------:R-:W-:Y:S01]  /*5b20*/  FFMA R10, R42, R42, UR5 ;  /* 0x000000052a0a7e23 */ /* 0x000fe2000800002a */
[----:B------:R-:W0:Y:S01]  /*5b30*/  LDS.128 R12, [UR6+0x740] ;  /* 0x00074006ff0c7984 */ /* 0x000e220008000c00 */
[----:B------:R-:W-:Y:S01]  /*5b40*/  FSETP.GEU.AND P2, PT, |R46|, 1.175494350822287508e-38, PT ;  /* 0x008000002e00780b */ /* 0x000fe20003f4e200 */
[C---:B------:R-:W-:Y:S01]  /*5b50*/  FADD R22, -R3.reuse, R22 ;  /* 0x0000001603167221 */ /* 0x040fe20000000100 */
[----:B------:R-:W-:Y:S01]  /*5b60*/  FADD R39, -R3, R23 ;  /* 0x0000001703277221 */ /* 0x000fe20000000100 */
[----:B------:R-:W-:Y:S01]  /*5b70*/  FSETP.GEU.AND P3, PT, |R18|, 1.175494350822287508e-38, PT ;  /* 0x008000001200780b */ /* 0x000fe20003f6e200 */
[----:B------:R-:W-:Y:S01]  /*5b80*/  FFMA R10, R41, R41, R10 ;  /* 0x00000029290a7223 */ /* 0x000fe2000000000a */
[----:B------:R-:W-:-:S03]  /*5b90*/  FFMA R51, R22, R22, R19 ;  /* 0x0000001616337223 */ /* 0x000fc60000000013 */
[----:B------:R-:W-:Y:S01]  /*5ba0*/  FFMA R52, R39, R39, R10 ;  /* 0x0000002727347223 */ /* 0x000fe2000000000a */
[C---:B--2---:R-:W-:Y:S01]  /*5bb0*/  FADD R28, -R5.reuse, R28 ;  /* 0x0000001c051c7221 */ /* 0x044fe20000000100 */
[----:B------:R-:W-:Y:S01]  /*5bc0*/  FADD R29, -R5, R29 ;  /* 0x0000001d051d7221 */ /* 0x000fe20000000100 */
[----:B------:R-:W-:Y:S01]  /*5bd0*/  FSETP.GEU.AND P4, PT, |R51|, 1.175494350822287508e-38, PT ;  /* 0x008000003300780b */ /* 0x000fe20003f8e200 */
[----:B---3--:R-:W-:Y:S01]  /*5be0*/  FADD R44, -R4, R24 ;  /* 0x00000018042c7221 */ /* 0x008fe20000000100 */
[----:B------:R-:W-:Y:S01]  /*5bf0*/  FFMA R23, R28, R28, UR5 ;  /* 0x000000051c177e23 */ /* 0x000fe2000800001c */
[----:B------:R-:W-:Y:S01]  /*5c00*/  FSETP.GEU.AND P5, PT, |R52|, 1.175494350822287508e-38, PT ;  /* 0x008000003400780b */ /* 0x000fe20003fae200 */
[----:B------:R-:W-:Y:S01]  /*5c10*/  @!P2 FMUL R46, R46, 16777216 ;  /* 0x4b8000002e2ea820 */ /* 0x000fe20000400000 */
[----:B----4-:R-:W-:Y:S01]  /*5c20*/  FADD R49, -R3, R32 ;  /* 0x0000002003317221 */ /* 0x010fe20000000100 */
[----:B------:R-:W-:Y:S01]  /*5c30*/  FFMA R50, R44, R44, R23 ;  /* 0x0000002c2c327223 */ /* 0x000fe20000000017 */
[----:B------:R-:W-:Y:S01]  /*5c40*/  FADD R40, -R4, R25 ;  /* 0x0000001904287221 */ /* 0x000fe20000000100 */
[----:B------:R-:W-:Y:S01]  /*5c50*/  FADD R32, -R5, R30 ;  /* 0x0000001e05207221 */ /* 0x000fe20000000100 */
[----:B------:R-:W-:Y:S01]  /*5c60*/  FFMA R23, R29, R29, UR5 ;  /* 0x000000051d177e23 */ /* 0x000fe2000800001d */
[----:B------:R-:W-:Y:S01]  /*5c70*/  @!P3 FMUL R18, R18, 16777216 ;  /* 0x4b8000001212b820 */ /* 0x000fe20000400000 */
[----:B------:R1:W2:Y:S01]  /*5c80*/  MUFU.RSQ R19, R46 ;  /* 0x0000002e00137308 */ /* 0x0002a20000001400 */
[----:B------:R-:W-:Y:S01]  /*5c90*/  FADD R37, -R4, R26 ;  /* 0x0000001a04257221 */ /* 0x000fe20000000100 */
[----:B------:R-:W-:Y:S01]  /*5ca0*/  FFMA R26, R32, R32, UR5 ;  /* 0x00000005201a7e23 */ /* 0x000fe20008000020 */
[----:B------:R-:W-:Y:S01]  /*5cb0*/  FFMA R24, R40, R40, R23 ;  /* 0x0000002828187223 */ /* 0x000fe20000000017 */
[----:B------:R-:W-:Y:S01]  /*5cc0*/  FADD R33, -R3, R33 ;  /* 0x0000002103217221 */ /* 0x000fe20000000100 */
[----:B------:R-:W-:Y:S01]  /*5cd0*/  FFMA R50, R49, R49, R50 ;  /* 0x0000003131327223 */ /* 0x000fe20000000032 */
[----:B------:R-:W-:Y:S01]  /*5ce0*/  FADD R10, -R4, R27 ;  /* 0x0000001b040a7221 */ /* 0x000fe20000000100 */
[----:B------:R-:W-:Y:S01]  /*5cf0*/  FFMA R23, R37, R37, R26 ;  /* 0x0000002525177223 */ /* 0x000fe2000000001a */
[----:B------:R-:W3:Y:S01]  /*5d00*/  MUFU.RSQ R18, R18 ;  /* 0x0000001200127308 */ /* 0x000ee20000001400 */
[----:B-1----:R-:W-:Y:S01]  /*5d10*/  FADD R46, -R5, R31 ;  /* 0x0000001f052e7221 */ /* 0x002fe20000000100 */
[----:B------:R-:W-:Y:S01]  /*5d20*/  FFMA R53, R33, R33, R24 ;  /* 0x0000002121357223 */ /* 0x000fe20000000018 */
[----:B------:R-:W-:Y:S01]  /*5d30*/  @!P4 FMUL R51, R51, 16777216 ;  /* 0x4b8000003333c820 */ /* 0x000fe20000400000 */
[----:B------:R-:W-:Y:S01]  /*5d40*/  @!P5 FMUL R52, R52, 16777216 ;  /* 0x4b8000003434d820 */ /* 0x000fe20000400000 */
[----:B------:R-:W1:Y:S01]  /*5d50*/  LDS.128 R24, [UR6+0x750] ;  /* 0x00075006ff187984 */ /* 0x000e620008000c00 */
[C---:B------:R-:W-:Y:S01]  /*5d60*/  FADD R34, -R3.reuse, R34 ;  /* 0x0000002203227221 */ /* 0x040fe20000000100 */
[----:B------:R-:W-:Y:S01]  /*5d70*/  FSETP.GEU.AND P1, PT, |R50|, 1.175494350822287508e-38, PT ;  /* 0x008000003200780b */ /* 0x000fe20003f2e200 */
[----:B------:R-:W-:Y:S01]  /*5d80*/  FFMA R31, R46, R46, UR5 ;  /* 0x000000052e1f7e23 */ /* 0x000fe2000800002e */
[----:B------:R-:W4:Y:S01]  /*5d90*/  MUFU.RSQ R51, R51 ;  /* 0x0000003300337308 */ /* 0x000f220000001400 */
[----:B------:R-:W-:Y:S01]  /*5da0*/  FFMA R23, R34, R34, R23 ;  /* 0x0000002222177223 */ /* 0x000fe20000000017 */
[----:B------:R-:W-:Y:S01]  /*5db0*/  FADD R35, -R3, R35 ;  /* 0x0000002303237221 */ /* 0x000fe20000000100 */
[----:B------:R-:W-:Y:S01]  /*5dc0*/  FFMA R30, R10, R10, R31 ;  /* 0x0000000a0a1e7223 */ /* 0x000fe2000000001f */
[----:B------:R-:W-:Y:S01]  /*5dd0*/  FSETP.GEU.AND P0, PT, |R53|, 1.175494350822287508e-38, PT ;  /* 0x008000003500780b */ /* 0x000fe20003f0e200 */
[----:B--2---:R-:W-:Y:S01]  /*5de0*/  @!P2 FMUL R19, R19, 4096 ;  /* 0x458000001313a820 */ /* 0x004fe20000400000 */
[----:B------:R-:W-:Y:S01]  /*5df0*/  FSETP.GEU.AND P2, PT, |R23|, 1.175494350822287508e-38, PT ;  /* 0x008000001700780b */ /* 0x000fe20003f4e200 */
[----:B------:R-:W-:Y:S01]  /*5e00*/  FFMA R30, R35, R35, R30 ;  /* 0x00000023231e7223 */ /* 0x000fe2000000001e */
[----:B------:R-:W2:Y:S01]  /*5e10*/  MUFU.RSQ R52, R52 ;  /* 0x0000003400347308 */ /* 0x000ea20000001400 */
[----:B---3--:R-:W-:Y:S01]  /*5e20*/  @!P3 FMUL R18, R18, 4096 ;  /* 0x458000001212b820 */ /* 0x008fe20000400000 */
[C---:B0-----:R-:W-:Y:S01]  /*5e30*/  FMUL R12, R19.reuse, R12 ;  /* 0x0000000c130c7220 */ /* 0x041fe20000400000 */
[----:B------:R-:W-:Y:S01]  /*5e40*/  @!P1 FMUL R50, R50, 16777216 ;  /* 0x4b80000032329820 */ /* 0x000fe20000400000 */
[----:B------:R-:W-:Y:S01]  /*5e50*/  FSETP.GEU.AND P3, PT, |R30|, 1.175494350822287508e-38, PT ;  /* 0x008000001e00780b */ /* 0x000fe20003f6e200 */
[----:B------:R-:W-:Y:S01]  /*5e60*/  FMUL R13, R18, R13 ;  /* 0x0000000d120d7220 */ /* 0x000fe20000400000 */
[----:B------:R-:W-:-:S02]  /*5e70*/  FMUL R12, R19, R12 ;  /* 0x0000000c130c7220 */ /* 0x000fc40000400000 */
[----:B------:R-:W0:Y:S01]  /*5e80*/  MUFU.RSQ R31, R50 ;  /* 0x00000032001f7308 */ /* 0x000e220000001400 */
[----:B------:R-:W-:Y:S01]  /*5e90*/  @!P0 FMUL R53, R53, 16777216 ;  /* 0x4b80000035358820 */ /* 0x000fe20000400000 */
[----:B------:R-:W-:Y:S01]  /*5ea0*/  FMUL R12, R19, R12 ;  /* 0x0000000c130c7220 */ /* 0x000fe20000400000 */
[----:B----4-:R-:W-:Y:S01]  /*5eb0*/  @!P4 FMUL R51, R51, 4096 ;  /* 0x458000003333c820 */ /* 0x010fe20000400000 */
[----:B------:R-:W-:Y:S01]  /*5ec0*/  @!P2 FMUL R23, R23, 16777216 ;  /* 0x4b8000001717a820 */ /* 0x000fe20000400000 */
[----:B------:R-:W-:Y:S01]  /*5ed0*/  FMUL R13, R18, R13 ;  /* 0x0000000d120d7220 */ /* 0x000fe20000400000 */
[----:B------:R-:W-:Y:S01]  /*5ee0*/  FFMA R20, R20, R12, R43 ;  /* 0x0000000c14147223 */ /* 0x000fe2000000002b */
[C---:B------:R-:W-:Y:S01]  /*5ef0*/  FMUL R14, R51.reuse, R14 ;  /* 0x0000000e330e7220 */ /* 0x040fe20000400000 */
[----:B------:R-:W3:Y:S01]  /*5f00*/  MUFU.RSQ R50, R53 ;  /* 0x0000003500327308 */ /* 0x000ee20000001400 */
[----:B--2---:R-:W-:Y:S01]  /*5f10*/  @!P5 FMUL R52, R52, 4096 ;  /* 0x458000003434d820 */ /* 0x004fe20000400000 */
[----:B------:R-:W-:Y:S01]  /*5f20*/  @!P3 FMUL R30, R30, 16777216 ;  /* 0x4b8000001e1eb820 */ /* 0x000fe20000400000 */
[----:B------:R-:W-:Y:S01]  /*5f30*/  FMUL R14, R51, R14 ;  /* 0x0000000e330e7220 */ /* 0x000fe20000400000 */
[-C--:B------:R-:W-:Y:S01]  /*5f40*/  FFMA R56, R45, R12.reuse, R48 ;  /* 0x0000000c2d387223 */ /* 0x080fe20000000030 */
[----:B------:R-:W-:Y:S01]  /*5f50*/  FMUL R15, R52, R15 ;  /* 0x0000000f340f7220 */ /* 0x000fe20000400000 */
[----:B------:R-:W-:Y:S01]  /*5f60*/  FFMA R16, R47, R12, R16 ;  /* 0x0000000c2f107223 */ /* 0x000fe20000000010 */
[----:B------:R-:W-:Y:S01]  /*5f70*/  FMUL R54, R18, R13 ;  /* 0x0000000d12367220 */ /* 0x000fe20000400000 */
[----:B------:R-:W2:Y:S01]  /*5f80*/  MUFU.RSQ R43, R23 ;  /* 0x00000017002b7308 */ /* 0x000ea20000001400 */
[C---:B------:R-:W-:Y:S01]  /*5f90*/  FMUL R15, R52.reuse, R15 ;  /* 0x0000000f340f7220 */ /* 0x040fe20000400000 */
[----:B------:R-:W-:Y:S01]  /*5fa0*/  FMUL R51, R51, R14 ;  /* 0x0000000e33337220 */ /* 0x000fe20000400000 */
[----:B0-----:R-:W-:Y:S01]  /*5fb0*/  @!P1 FMUL R31, R31, 4096 ;  /* 0x458000001f1f9820 */ /* 0x001fe20000400000 */
[-C--:B------:R-:W-:Y:S01]  /*5fc0*/  FFMA R45, R17, R54.reuse, R16 ;  /* 0x00000036112d7223 */ /* 0x080fe20000000010 */
[----:B------:R-:W-:Y:S01]  /*5fd0*/  FMUL R52, R52, R15 ;  /* 0x0000000f34347220 */ /* 0x000fe20000400000 */
[-C--:B------:R-:W-:Y:S01]  /*5fe0*/  FFMA R21, R21, R54.reuse, R20 ;  /* 0x0000003615157223 */ /* 0x080fe20000000014 */
[----:B------:R-:W0:Y:S01]  /*5ff0*/  LDS.128 R12, [UR6+0x560] ;  /* 0x00056006ff0c7984 */ /* 0x000e220008000c00 */
[----:B------:R-:W4:Y:S01]  /*6000*/  MUFU.RSQ R48, R30 ;  /* 0x0000001e00307308 */ /* 0x000f220000001400 */
[----:B------:R-:W-:Y:S01]  /*6010*/  FFMA R11, R11, R54, R56 ;  /* 0x000000360b0b7223 */ /* 0x000fe20000000038 */
[----:B---3--:R-:W-:Y:S01]  /*6020*/  @!P0 FMUL R50, R50, 4096 ;  /* 0x4580000032328820 */ /* 0x008fe20000400000 */
[----:B------:R-:W3:Y:S01]  /*6030*/  LDS.128 R16, [UR6+0x360] ;  /* 0x00036006ff107984 */ /* 0x000ee20008000c00 */
[C---:B-1----:R-:W-:Y:S01]  /*6040*/  FMUL R24, R31.reuse, R24 ;  /* 0x000000181f187220 */ /* 0x042fe20000400000 */
[-C--:B------:R-:W-:Y:S01]  /*6050*/  FFMA R54, R22, R51.reuse, R21 ;  /* 0x0000003316367223 */ /* 0x080fe20000000015 */
[----:B------:R-:W-:Y:S01]  /*6060*/  FFMA R11, R36, R51, R11 ;  /* 0x00000033240b7223 */ /* 0x000fe2000000000b */
[----:B------:R-:W-:Y:S01]  /*6070*/  FMUL R25, R50, R25 ;  /* 0x0000001932197220 */ /* 0x000fe20000400000 */
[----:B------:R-:W-:Y:S01]  /*6080*/  FMUL R24, R31, R24 ;  /* 0x000000181f187220 */ /* 0x000fe20000400000 */
[----:B--2---:R-:W-:Y:S01]  /*6090*/  @!P2 FMUL R43, R43, 4096 ;  /* 0x458000002b2ba820 */ /* 0x004fe20000400000 */
[----:B------:R-:W1:Y:S01]  /*60a0*/  LDS.128 R20, [UR6+0x160] ;  /* 0x00016006ff147984 */ /* 0x000e620008000c00 */
[----:B------:R-:W-:Y:S01]  /*60b0*/  FFMA R38, R38, R51, R45 ;  /* 0x0000003326267223 */ /* 0x000fe2000000002d */
[-C--:B------:R-:W-:Y:S01]  /*60c0*/  FFMA R54, R39, R52.reuse, R54 ;  /* 0x0000003427367223 */ /* 0x080fe20000000036 */
[----:B------:R-:W-:Y:S01]  /*60d0*/  FFMA R11, R42, R52, R11 ;  /* 0x000000342a0b7223 */ /* 0x000fe2000000000b */
[----:B------:R-:W-:Y:S01]  /*60e0*/  FMUL R26, R43, R26 ;  /* 0x0000001a2b1a7220 */ /* 0x000fe20000400000 */
[----:B------:R-:W-:Y:S01]  /*60f0*/  FMUL R25, R50, R25 ;  /* 0x0000001932197220 */ /* 0x000fe20000400000 */
[----:B------:R-:W-:Y:S01]  /*6100*/  FMUL R31, R31, R24 ;  /* 0x000000181f1f7220 */ /* 0x000fe20000400000 */
[----:B----4-:R-:W-:Y:S01]  /*6110*/  @!P3 FMUL R48, R48, 4096 ;  /* 0x458000003030b820 */ /* 0x010fe20000400000 */
        /* <DEDUP_REMOVED lines=16> */
[----:B------:R-:W4:Y:S01]  /*6220*/  LDS.128 R24, [UR6+0x370] ;  /* 0x00037006ff187984 */ /* 0x000f220008000c00 */
[----:B------:R-:W-:Y:S01]  /*6230*/  FFMA R39, R32, R43, R11 ;  /* 0x0000002b20277223 */ /* 0x000fe2000000000b */
[----:B------:R-:W-:-:S02]  /*6240*/  FFMA R43, R35, R48, R34 ;  /* 0x00000030232b7223 */ /* 0x000fc40000000022 */
[----:B------:R-:W4:Y:S01]  /*6250*/  LDS.128 R32, [UR6+0x170] ;  /* 0x00017006ff207984 */ /* 0x000f220008000c00 */
[C---:B0-----:R-:W-:Y:S01]  /*6260*/  FADD R11, -R5.reuse, R13 ;  /* 0x0000000d050b7221 */ /* 0x041fe20000000100 */
[C---:B------:R-:W-:Y:S01]  /*6270*/  FADD R45, -R5.reuse, R12 ;  /* 0x0000000c052d7221 */ /* 0x040fe20000000100 */
[C---:B------:R-:W-:Y:S01]  /*6280*/  FADD R42, -R5.reuse, R15 ;  /* 0x0000000f052a7221 */ /* 0x040fe20000000100 */
[----:B------:R-:W-:Y:S01]  /*6290*/  FADD R36, -R5, R14 ;  /* 0x0000000e05247221 */ /* 0x000fe20000000100 */
[----:B---3--:R-:W-:Y:S01]  /*62a0*/  FADD R47, -R4, R16 ;  /* 0x00000010042f7221 */ /* 0x008fe20000000100 */
[-C--:B------:R-:W-:Y:S01]  /*62b0*/  FFMA R16, R10, R48.reuse, R37 ;  /* 0x000000300a107223 */ /* 0x080fe20000000025 */
[C---:B------:R-:W-:Y:S01]  /*62c0*/  FADD R17, -R4.reuse, R17 ;  /* 0x0000001104117221 */ /* 0x040fe20000000100 */
[----:B------:R-:W-:Y:S01]  /*62d0*/  FFMA R10, R11, R11, UR5 ;  /* 0x000000050b0a7e23 */ /* 0x000fe2000800000b */
[----:B------:R-:W-:Y:S01]  /*62e0*/  FFMA R12, R45, R45, UR5 ;  /* 0x000000052d0c7e23 */ /* 0x000fe2000800002d */
[C---:B------:R-:W-:Y:S01]  /*62f0*/  FADD R38, -R4.reuse, R18 ;  /* 0x0000001204267221 */ /* 0x040fe20000000100 */
[----:B------:R-:W-:Y:S01]  /*6300*/  FADD R41, -R4, R19 ;  /* 0x0000001304297221 */ /* 0x000fe20000000100 */
[----:B-1----:R-:W-:Y:S01]  /*6310*/  FADD R21, -R3, R21 ;  /* 0x0000001503157221 */ /* 0x002fe20000000100 */
[----:B------:R-:W-:Y:S01]  /*6320*/  FFMA R10, R17, R17, R10 ;  /* 0x00000011110a7223 */ /* 0x000fe2000000000a */
[----:B------:R-:W-:Y:S01]  /*6330*/  FADD R20, -R3, R20 ;  /* 0x0000001403147221 */ /* 0x000fe20000000100 */
[----:B------:R-:W-:Y:S01]  /*6340*/  FFMA R13, R47, R47, R12 ;  /* 0x0000002f2f0d7223 */ /* 0x000fe2000000000c */
[----:B------:R-:W-:Y:S01]  /*6350*/  FFMA R46, R46, R48, R39 ;  /* 0x000000302e2e7223 */ /* 0x000fe20000000027 */
[----:B------:R-:W-:Y:S01]  /*6360*/  FFMA R18, R21, R21, R10 ;  /* 0x0000001515127223 */ /* 0x000fe2000000000a */
[----:B------:R-:W-:Y:S01]  /*6370*/  FFMA R10, R42, R42, UR5 ;  /* 0x000000052a0a7e23 */ /* 0x000fe2000800002a */
[----:B------:R-:W-:Y:S01]  /*6380*/  FFMA R49, R20, R20, R13 ;  /* 0x0000001414317223 */ /* 0x000fe2000000000d */
[----:B------:R-:W-:Y:S01]  /*6390*/  FFMA R13, R36, R36, UR5 ;  /* 0x00000005240d7e23 */ /* 0x000fe20008000024 */
[----:B------:R-:W-:Y:S01]  /*63a0*/  FADD R39, -R3, R23 ;  /* 0x0000001703277221 */ /* 0x000fe20000000100 */
[----:B------:R-:W-:Y:S01]  /*63b0*/  FFMA R10, R41, R41, R10 ;  /* 0x00000029290a7223 */ /* 0x000fe2000000000a */
[----:B------:R-:W-:Y:S01]  /*63c0*/  FADD R22, -R3, R22 ;  /* 0x0000001603167221 */ /* 0x000fe20000000100 */
[----:B------:R-:W-:Y:S01]  /*63d0*/  FFMA R19, R38, R38, R13 ;  /* 0x0000002626137223 */ /* 0x000fe2000000000d */
[----:B------:R-:W-:Y:S01]  /*63e0*/  FSETP.GEU.AND P2, PT, |R49|, 1.175494350822287508e-38, PT ;  /* 0x008000003100780b */ /* 0x000fe20003f4e200 */
[----:B------:R-:W0:Y:S01]  /*63f0*/  LDS.128 R12, [UR6+0x760] ;  /* 0x00076006ff0c7984 */ /* 0x000e220008000c00 */
[----:B------:R-:W-:Y:S01]  /*6400*/  FFMA R52, R39, R39, R10 ;  /* 0x0000002727347223 */ /* 0x000fe2000000000a */
[----:B------:R-:W-:Y:S01]  /*6410*/  FFMA R23, R22, R22, R19 ;  /* 0x0000001616177223 */ /* 0x000fe20000000013 */
[----:B------:R-:W-:Y:S01]  /*6420*/  FSETP.GEU.AND P3, PT, |R18|, 1.175494350822287508e-38, PT ;  /* 0x008000001200780b */ /* 0x000fe20003f6e200 */
[----:B--2---:R-:W-:-:S02]  /*6430*/  FADD R28, -R5, R28 ;  /* 0x0000001c051c7221 */ /* 0x004fc40000000100 */
[----:B------:R-:W-:Y:S01]  /*6440*/  FSETP.GEU.AND P5, PT, |R52|, 1.175494350822287508e-38, PT ;  /* 0x008000003400780b */ /* 0x000fe20003fae200 */
[----:B------:R-:W-:Y:S01]  /*6450*/  FADD R29, -R5, R29 ;  /* 0x0000001d051d7221 */ /* 0x000fe20000000100 */
[----:B------:R-:W-:Y:S01]  /*6460*/  FSETP.GEU.AND P4, PT, |R23|, 1.175494350822287508e-38, PT ;  /* 0x008000001700780b */ /* 0x000fe20003f8e200 */
[C---:B----4-:R-:W-:Y:S01]  /*6470*/  FADD R40, -R4.reuse, R25 ;  /* 0x0000001904287221 */ /* 0x050fe20000000100 */
[----:B------:R-:W-:Y:S01]  /*6480*/  FADD R44, -R4, R24 ;  /* 0x00000018042c7221 */ /* 0x000fe20000000100 */
[----:B------:R-:W-:Y:S01]  /*6490*/  FFMA R25, R28, R28, UR5 ;  /* 0x000000051c197e23 */ /* 0x000fe2000800001c */
[----:B------:R-:W-:Y:S01]  /*64a0*/  @!P2 FMUL R49, R49, 16777216 ;  /* 0x4b8000003131a820 */ /* 0x000fe20000400000 */
[----:B------:R-:W-:Y:S01]  /*64b0*/  FADD R48, -R3, R32 ;  /* 0x0000002003307221 */ /* 0x000fe20000000100 */
[----:B------:R-:W-:Y:S01]  /*64c0*/  FADD R32, -R5, R30 ;  /* 0x0000001e05207221 */ /* 0x000fe20000000100 */
[----:B------:R-:W-:Y:S01]  /*64d0*/  FFMA R25, R44, R44, R25 ;  /* 0x0000002c2c197223 */ /* 0x000fe20000000019 */
[----:B------:R-:W-:Y:S01]  /*64e0*/  FADD R37, -R4, R26 ;  /* 0x0000001a04257221 */ /* 0x000fe20000000100 */
[----:B------:R-:W1:Y:S01]  /*64f0*/  MUFU.RSQ R19, R49 ;  /* 0x0000003100137308 */ /* 0x000e620000001400 */
[----:B------:R-:W-:Y:S01]  /*6500*/  FFMA R26, R32, R32, UR5 ;  /* 0x00000005201a7e23 */ /* 0x000fe20008000020 */
[----:B------:R-:W-:Y:S01]  /*6510*/  FFMA R50, R48, R48, R25 ;  /* 0x0000003030327223 */ /* 0x000fe20000000019 */
[----:B------:R-:W-:Y:S01]  /*6520*/  FFMA R25, R29, R29, UR5 ;  /* 0x000000051d197e23 */ /* 0x000fe2000800001d */
[----:B------:R-:W-:Y:S01]  /*6530*/  @!P3 FMUL R18, R18, 16777216 ;  /* 0x4b8000001212b820 */ /* 0x000fe20000400000 */
[----:B------:R-:W-:Y:S01]  /*6540*/  FADD R33, -R3, R33 ;  /* 0x0000002103217221 */ /* 0x000fe20000000100 */
[----:B------:R-:W-:Y:S01]  /*6550*/  @!P5 FMUL R52, R52, 16777216 ;  /* 0x4b8000003434d820 */ /* 0x000fe20000400000 */
[----:B------:R-:W-:Y:S01]  /*6560*/  FFMA R24, R40, R40, R25 ;  /* 0x0000002828187223 */ /* 0x000fe20000000019 */
[----:B------:R-:W-:Y:S01]  /*6570*/  @!P4 FMUL R23, R23, 16777216 ;  /* 0x4b8000001717c820 */ /* 0x000fe20000400000 */
[----:B------:R-:W-:Y:S01]  /*6580*/  FADD R51, -R5, R31 ;  /* 0x0000001f05337221 */ /* 0x000fe20000000100 */
[----:B------:R-:W-:Y:S01]  /*6590*/  FADD R10, -R4, R27 ;  /* 0x0000001b040a7221 */ /* 0x000fe20000000100 */
[----:B------:R-:W-:Y:S01]  /*65a0*/  FFMA R31, R37, R37, R26 ;  /* 0x00000025251f7223 */ /* 0x000fe2000000001a */
[----:B------:R-:W-:Y:S01]  /*65b0*/  FFMA R53, R33, R33, R24 ;  /* 0x0000002121357223 */ /* 0x000fe20000000018 */
[----:B------:R-:W2:Y:S01]  /*65c0*/  MUFU.RSQ R18, R18 ;  /* 0x0000001200127308 */ /* 0x000ea20000001400 */
[----:B------:R-:W3:Y:S01]  /*65d0*/  LDS.128 R24, [UR6+0x770] ;  /* 0x00077006ff187984 */ /* 0x000ee20008000c00 */
[----:B------:R-:W-:Y:S01]  /*65e0*/  FSETP.GEU.AND P1, PT, |R50|, 1.175494350822287508e-38, PT ;  /* 0x008000003200780b */ /* 0x000fe20003f2e200 */
[----:B------:R-:W-:Y:S01]  /*65f0*/  FADD R34, -R3, R34 ;  /* 0x0000002203227221 */ /* 0x000fe20000000100 */
[----:B------:R-:W-:Y:S01]  /*6600*/  FFMA R55, R51, R51, UR5 ;  /* 0x0000000533377e23 */ /* 0x000fe20008000033 */
[----:B------:R-:W-:Y:S01]  /*6610*/  FSETP.GEU.AND P0, PT, |R53|, 1.175494350822287508e-38, PT ;  /* 0x008000003500780b */ /* 0x000fe20003f0e200 */
[----:B------:R-:W-:Y:S01]  /*6620*/  FADD R35, -R3, R35 ;  /* 0x0000002303237221 */ /* 0x000fe20000000100 */
[----:B-1----:R-:W-:Y:S01]  /*6630*/  @!P2 FMUL R19, R19, 4096 ;  /* 0x458000001313a820 */ /* 0x002fe20000400000 */
[----:B------:R1:W4:Y:S01]  /*6640*/  MUFU.RSQ R49, R23 ;  /* 0x0000001700317308 */ /* 0x0003220000001400 */
[----:B------:R-:W-:-:S02]  /*6650*/  FFMA R30, R10, R10, R55 ;  /* 0x0000000a0a1e7223 */ /* 0x000fc40000000037 */
[----:B0-----:R-:W-:Y:S02]  /*6660*/  FMUL R12, R19, R12 ;  /* 0x0000000c130c7220 */ /* 0x001fe40000400000 */
[----:B------:R-:W-:Y:S02]  /*6670*/  FFMA R30, R35, R35, R30 ;  /* 0x00000023231e7223 */ /* 0x000fe4000000001e */
[----:B------:R-:W-:Y:S01]  /*6680*/  @!P1 FMUL R50, R50, 16777216 ;  /* 0x4b80000032329820 */ /* 0x000fe20000400000 */
[----:B------:R-:W0:Y:S01]  /*6690*/  MUFU.RSQ R52, R52 ;  /* 0x0000003400347308 */ /* 0x000e220000001400 */
[----:B-1----:R-:W-:Y:S01]  /*66a0*/  FFMA R23, R34, R34, R31 ;  /* 0x0000002222177223 */ /* 0x002fe2000000001f */
[----:B--2---:R-:W-:Y:S01]  /*66b0*/  @!P3 FMUL R18, R18, 4096 ;  /* 0x458000001212b820 */ /* 0x004fe20000400000 */
[----:B------:R-:W-:Y:S01]  /*66c0*/  FSETP.GEU.AND P3, PT, |R30|, 1.175494350822287508e-38, PT ;  /* 0x008000001e00780b */ /* 0x000fe20003f6e200 */
[----:B------:R-:W-:Y:S01]  /*66d0*/  @!P0 FMUL R53, R53, 16777216 ;  /* 0x4b80000035358820 */ /* 0x000fe20000400000 */
[----:B------:R-:W-:Y:S01]  /*66e0*/  FMUL R12, R19, R12 ;  /* 0x0000000c130c7220 */ /* 0x000fe20000400000 */
[----:B------:R-:W-:Y:S01]  /*66f0*/  FSETP.GEU.AND P2, PT, |R23|, 1.175494350822287508e-38, PT ;  /* 0x008000001700780b */ /* 0x000fe20003f4e200 */
[C---:B------:R-:W-:Y:S01]  /*6700*/  FMUL R13, R18.reuse, R13 ;  /* 0x0000000d120d7220 */ /* 0x040fe20000400000 */
[----:B------:R-:W1:Y:S01]  /*6710*/  MUFU.RSQ R31, R50 ;  /* 0x00000032001f7308 */ /* 0x000e620000001400 */
[----:B----4-:R-:W-:Y:S01]  /*6720*/  @!P4 FMUL R49, R49, 4096 ;  /* 0x458000003131c820 */ /* 0x010fe20000400000 */
[----:B------:R-:W-:Y:S01]  /*6730*/  FMUL R12, R19, R12 ;  /* 0x0000000c130c7220 */ /* 0x000fe20000400000 */
[----:B------:R-:W-:-:S02]  /*6740*/  FMUL R13, R18, R13 ;  /* 0x0000000d120d7220 */ /* 0x000fc40000400000 */
[C---:B------:R-:W-:Y:S01]  /*6750*/  FMUL R14, R49.reuse, R14 ;  /* 0x0000000e310e7220 */ /* 0x040fe20000400000 */
[----:B------:R-:W-:Y:S01]  /*6760*/  FFMA R20, R20, R12, R43 ;  /* 0x0000000c14147223 */ /* 0x000fe2000000002b */
[----:B------:R-:W-:Y:S01]  /*6770*/  FMUL R54, R18, R13 ;  /* 0x0000000d12367220 */ /* 0x000fe20000400000 */
[----:B------:R-:W2:Y:S01]  /*6780*/  MUFU.RSQ R50, R53 ;  /* 0x0000003500327308 */ /* 0x000ea20000001400 */
[----:B0-----:R-:W-:Y:S01]  /*6790*/  @!P5 FMUL R52, R52, 4096 ;  /* 0x458000003434d820 */ /* 0x001fe20000400000 */
[----:B------:R-:W-:Y:S01]  /*67a0*/  FMUL R14, R49, R14 ;  /* 0x0000000e310e7220 */ /* 0x000fe20000400000 */
[----:B------:R-:W-:Y:S01]  /*67b0*/  @!P2 FMUL R23, R23, 16777216 ;  /* 0x4b8000001717a820 */ /* 0x000fe20000400000 */
[----:B------:R-:W-:Y:S01]  /*67c0*/  FFMA R16, R47, R12, R16 ;  /* 0x0000000c2f107223 */ /* 0x000fe20000000010 */
[C---:B------:R-:W-:Y:S01]  /*67d0*/  FMUL R15, R52.reuse, R15 ;  /* 0x0000000f340f7220 */ /* 0x040fe20000400000 */
[----:B------:R-:W-:Y:S01]  /*67e0*/  FMUL R49, R49, R14 ;  /* 0x0000000e31317220 */ /* 0x000fe20000400000 */
[----:B------:R-:W-:Y:S01]  /*67f0*/  FFMA R56, R45, R12, R46 ;  /* 0x0000000c2d387223 */ /* 0x000fe2000000002e */
[----:B------:R0:W4:Y:S01]  /*6800*/  MUFU.RSQ R43, R23 ;  /* 0x00000017002b7308 */ /* 0x0001220000001400 */
[----:B------:R-:W-:Y:S01]  /*6810*/  FMUL R15, R52, R15 ;  /* 0x0000000f340f7220 */ /* 0x000fe20000400000 */
[----:B------:R-:W-:Y:S01]  /*6820*/  @!P3 FMUL R30, R30, 16777216 ;  /* 0x4b8000001e1eb820 */ /* 0x000fe20000400000 */
[-C--:B------:R-:W-:Y:S01]  /*6830*/  FFMA R21, R21, R54.reuse, R20 ;  /* 0x0000003615157223 */ /* 0x080fe20000000014 */
[-C--:B------:R-:W-:Y:S01]  /*6840*/  FFMA R45, R17, R54.reuse, R16 ;  /* 0x00000036112d7223 */ /* 0x080fe20000000010 */
[----:B------:R-:W-:Y:S01]  /*6850*/  FMUL R52, R52, R15 ;  /* 0x0000000f34347220 */ /* 0x000fe20000400000 */
[----:B------:R-:W4:Y:S01]  /*6860*/  LDS.128 R16, [UR6+0x380] ;  /* 0x00038006ff107984 */ /* 0x000f220008000c00 */
[----:B-1----:R-:W-:Y:S01]  /*6870*/  @!P1 FMUL R31, R31, 4096 ;  /* 0x458000001f1f9820 */ /* 0x002fe20000400000 */
[----:B------:R-:W1:Y:S01]  /*6880*/  MUFU.RSQ R46, R30 ;  /* 0x0000001e002e7308 */ /* 0x000e620000001400 */
[----:B------:R-:W-:Y:S01]  /*6890*/  FFMA R11, R11, R54, R56 ;  /* 0x000000360b0b7223 */ /* 0x000fe20000000038 */
[----:B------:R-:W1:Y:S01]  /*68a0*/  LDS.128 R12, [UR6+0x580] ;  /* 0x00058006ff0c7984 */ /* 0x000e620008000c00 */
[-C--:B------:R-:W-:Y:S01]  /*68b0*/  FFMA R54, R22, R49.reuse, R21 ;  /* 0x0000003116367223 */ /* 0x080fe20000000015 */
[C---:B---3--:R-:W-:Y:S01]  /*68c0*/  FMUL R24, R31.reuse, R24 ;  /* 0x000000181f187220 */ /* 0x048fe20000400000 */
[----:B--2---:R-:W-:Y:S01]  /*68d0*/  @!P0 FMUL R50, R50, 4096 ;  /* 0x4580000032328820 */ /* 0x004fe20000400000 */
[----:B0-----:R-:W0:Y:S01]  /*68e0*/  LDS.128 R20, [UR6+0x180] ;  /* 0x00018006ff147984 */ /* 0x001e220008000c00 */
[----:B------:R-:W-:Y:S01]  /*68f0*/  FFMA R11, R36, R49, R11 ;  /* 0x00000031240b7223 */ /* 0x000fe2000000000b */
[----:B------:R-:W-:Y:S01]  /*6900*/  FMUL R24, R31, R24 ;  /* 0x000000181f187220 */ /* 0x000fe20000400000 */
[----:B------:R-:W-:Y:S01]  /*6910*/  FMUL R25, R50, R25 ;  /* 0x0000001932197220 */ /* 0x000fe20000400000 */
[----:B----4-:R-:W-:Y:S01]  /*6920*/  @!P2 FMUL R43, R43, 4096 ;  /* 0x458000002b2ba820 */ /* 0x010fe20000400000 */
[----:B------:R-:W-:Y:S01]  /*6930*/  FFMA R11, R42, R52, R11 ;  /* 0x000000342a0b7223 */ /* 0x000fe2000000000b */
[----:B------:R-:W-:Y:S01]  /*6940*/  FMUL R31, R31, R24 ;  /* 0x000000181f1f7220 */ /* 0x000fe20000400000 */
[----:B------:R-:W-:Y:S01]  /*6950*/  FFMA R38, R38, R49, R45 ;  /* 0x0000003126267223 */ /* 0x000fe2000000002d */
[----:B------:R-:W-:Y:S01]  /*6960*/  FMUL R25, R50, R25 ;  /* 0x0000001932197220 */ /* 0x000fe20000400000 */
[----:B------:R-:W-:Y:S01]  /*6970*/  FMUL R26, R43, R26 ;  /* 0x0000001a2b1a7220 */ /* 0x000fe20000400000 */
[----:B------:R-:W-:Y:S01]  /*6980*/  FFMA R28, R28, R31, R11 ;  /* 0x0000001f1c1c7223 */ /* 0x000fe2000000000b */
[-C--:B------:R-:W-:Y:S01]  /*6990*/  FFMA R39, R39, R52.reuse, R54 ;  /* 0x0000003427277223 */ /* 0x080fe20000000036 */
[----:B------:R-:W-:Y:S01]  /*69a0*/  FFMA R41, R41, R52, R38 ;  /* 0x0000003429297223 */ /* 0x000fe20000000026 */
[----:B-1----:R-:W-:Y:S01]  /*69b0*/  @!P3 FMUL R46, R46, 4096 ;  /* 0x458000002e2eb820 */ /* 0x002fe20000400000 */
[----:B------:R-:W-:Y:S01]  /*69c0*/  FMUL R50, R50, R25 ;  /* 0x0000001932327220 */ /* 0x000fe20000400000 */
[----:B------:R-:W-:Y:S01]  /*69d0*/  FMUL R26, R43, R26 ;  /* 0x0000001a2b1a7220 */ /* 0x000fe20000400000 */
[----:B------:R-:W-:Y:S01]  /*69e0*/  FFMA R48, R48, R31, R39 ;  /* 0x0000001f30307223 */ /* 0x000fe20000000027 */
[----:B------:R-:W-:Y:S01]  /*69f0*/  FMUL R45, R46, R27 ;  /* 0x0000001b2e2d7220 */ /* 0x000fe20000400000 */
[----:B------:R-:W-:Y:S01]  /*6a00*/  FFMA R41, R44, R31, R41 ;  /* 0x0000001f2c297223 */ /* 0x000fe20000000029 */
[----:B------:R-:W-:Y:S01]  /*6a10*/  FFMA R11, R29, R50, R28 ;  /* 0x000000321d0b7223 */ /* 0x000fe2000000001c */
[----:B------:R-:W-:Y:S01]  /*6a20*/  FMUL R43, R43, R26 ;  /* 0x0000001a2b2b7220 */ /* 0x000fe20000400000 */
[----:B------:R-:W1:Y:S01]  /*6a30*/  LDS.128 R28, [UR6+0x590] ;  /* 0x00059006ff1c7984 */ /* 0x000e620008000c00 */
[-C--:B------:R-:W-:Y:S01]  /*6a40*/  FFMA R33, R33, R50.reuse, R48 ;  /* 0x0000003221217223 */ /* 0x080fe20000000030 */
[----:B------:R-:W-:Y:S01]  /*6a50*/  FMUL R45, R46, R45 ;  /* 0x0000002d2e2d7220 */ /* 0x000fe20000400000 */
[-C--:B------:R-:W-:Y:S01]  /*6a60*/  FFMA R36, R32, R43.reuse, R11 ;  /* 0x0000002b20247223 */ /* 0x080fe2000000000b */
[----:B------:R-:W2:Y:S01]  /*6a70*/  LDS.128 R24, [UR6+0x390] ;  /* 0x00039006ff187984 */ /* 0x000ea20008000c00 */
[----:B------:R-:W-:Y:S01]  /*6a80*/  FFMA R44, R34, R43, R33 ;  /* 0x0000002b222c7223 */ /* 0x000fe20000000021 */
[----:B------:R-:W-:Y:S01]  /*6a90*/  FMUL R45, R46, R45 ;  /* 0x0000002d2e2d7220 */ /* 0x000fe20000400000 */
[----:B------:R-:W-:-:S03]  /*6aa0*/  FFMA R40, R40, R50, R41 ;  /* 0x0000003228287223 */ /* 0x000fc60000000029 */
[----:B------:R-:W-:Y:S01]  /*6ab0*/  FFMA R44, R35, R45, R44 ;  /* 0x0000002d232c7223 */ /* 0x000fe2000000002c */
[----:B------:R-:W-:Y:S01]  /*6ac0*/  FFMA R37, R37, R43, R40 ;  /* 0x0000002b25257223 */ /* 0x000fe20000000028 */
[----:B------:R-:W3:Y:S01]  /*6ad0*/  LDS.128 R32, [UR6+0x190] ;  /* 0x00019006ff207984 */ /* 0x000ee20008000c00 */
[C---:B------:R-:W-:Y:S01]  /*6ae0*/  FADD R47, -R4.reuse, R16 ;  /* 0x00000010042f7221 */ /* 0x040fe20000000100 */
[----:B------:R-:W-:Y:S01]  /*6af0*/  FADD R17, -R4, R17 ;  /* 0x0000001104117221 */ /* 0x000fe20000000100 */
[C---:B------:R-:W-:Y:S01]  /*6b00*/  FADD R46, -R5.reuse, R12 ;  /* 0x0000000c052e7221 */ /* 0x040fe20000000100 */
[C---:B------:R-:W-:Y:S01]  /*6b10*/  FADD R11, -R5.reuse, R13 ;  /* 0x0000000d050b7221 */ /* 0x040fe20000000100 */
[----:B------:R-:W-:Y:S01]  /*6b20*/  FFMA R16, R10, R45, R37 ;  /* 0x0000002d0a107223 */ /* 0x000fe20000000025 */
[----:B------:R-:W-:Y:S01]  /*6b30*/  FADD R37, -R5, R14 ;  /* 0x0000000e05257221 */ /* 0x000fe20000000100 */
[----:B------:R-:W-:Y:S01]  /*6b40*/  FFMA R12, R46, R46, UR5 ;  /* 0x000000052e0c7e23 */ /* 0x000fe2000800002e */
[----:B0-----:R-:W-:Y:S01]  /*6b50*/  FADD R49, -R3, R20 ;  /* 0x0000001403317221 */ /* 0x001fe20000000100 */
[----:B------:R-:W-:Y:S01]  /*6b60*/  FFMA R10, R11, R11, UR5 ;  /* 0x000000050b0a7e23 */ /* 0x000fe2000800000b */
[----:B------:R-:W-:Y:S01]  /*6b70*/  FADD R43, -R5, R15 ;  /* 0x0000000f052b7221 */ /* 0x000fe20000000100 */
[----:B------:R-:W-:Y:S01]  /*6b80*/  FFMA R12, R47, R47, R12 ;  /* 0x0000002f2f0c7223 */ /* 0x000fe2000000000c */
[----:B------:R-:W-:Y:S01]  /*6b90*/  FADD R21, -R3, R21 ;  /* 0x0000001503157221 */ /* 0x000fe20000000100 */
[----:B------:R-:W-:Y:S01]  /*6ba0*/  FFMA R10, R17, R17, R10 ;  /* 0x00000011110a7223 */ /* 0x000fe2000000000a */
[C---:B------:R-:W-:Y:S01]  /*6bb0*/  FADD R39, -R4.reuse, R18 ;  /* 0x0000001204277221 */ /* 0x040fe20000000100 */
[----:B------:R-:W-:Y:S01]  /*6bc0*/  FFMA R20, R49, R49, R12 ;  /* 0x0000003131147223 */ /* 0x000fe2000000000c */
[----:B------:R-:W-:Y:S01]  /*6bd0*/  FFMA R12, R37, R37, UR5 ;  /* 0x00000005250c7e23 */ /* 0x000fe20008000025 */
[----:B------:R-:W-:Y:S01]  /*6be0*/  FADD R40, -R3, R23 ;  /* 0x0000001703287221 */ /* 0x000fe20000000100 */
[----:B------:R-:W-:Y:S01]  /*6bf0*/  FADD R42, -R4, R19 ;  /* 0x00000013042a7221 */ /* 0x000fe20000000100 */
[----:B------:R-:W-:Y:S01]  /*6c00*/  FFMA R23, R43, R43, UR5 ;  /* 0x000000052b177e23 */ /* 0x000fe2000800002b */
[----:B------:R-:W-:Y:S01]  /*6c10*/  FFMA R18, R21, R21, R10 ;  /* 0x0000001515127223 */ /* 0x000fe2000000000a */
[----:B------:R-:W-:Y:S01]  /*6c20*/  FFMA R19, R39, R39, R12 ;  /* 0x0000002727137223 */ /* 0x000fe2000000000c */
[----:B------:R-:W-:Y:S01]  /*6c30*/  FADD R22, -R3, R22 ;  /* 0x0000001603167221 */ /* 0x000fe20000000100 */
[----:B------:R-:W0:Y:S01]  /*6c40*/  LDS.128 R12, [UR6+0x780] ;  /* 0x00078006ff0c7984 */ /* 0x000e220008000c00 */
[----:B------:R-:W-:Y:S01]  /*6c50*/  FFMA R23, R42, R42, R23 ;  /* 0x0000002a2a177223 */ /* 0x000fe20000000017 */
[----:B------:R-:W-:Y:S01]  /*6c60*/  FSETP.GEU.AND P2, PT, |R20|, 1.175494350822287508e-38, PT ;  /* 0x008000001400780b */ /* 0x000fe20003f4e200 */
[----:B------:R-:W-:Y:S01]  /*6c70*/  FFMA R53, R22, R22, R19 ;  /* 0x0000001616357223 */ /* 0x000fe20000000013 */
[----:B------:R-:W-:Y:S01]  /*6c80*/  FSETP.GEU.AND P3, PT, |R18|, 1.175494350822287508e-38, PT ;  /* 0x008000001200780b */ /* 0x000fe20003f6e200 */
[----:B------:R-:W-:Y:S01]  /*6c90*/  FFMA R54, R40, R40, R23 ;  /* 0x0000002828367223 */ /* 0x000fe20000000017 */
[----:B-1----:R-:W-:Y:S01]  /*6ca0*/  FADD R28, -R5, R28 ;  /* 0x0000001c051c7221 */ /* 0x002fe20000000100 */
[----:B------:R-:W-:Y:S01]  /*6cb0*/  FFMA R51, R51, R45, R36 ;  /* 0x0000002d33337223 */ /* 0x000fe20000000024 */
[----:B------:R-:W-:Y:S01]  /*6cc0*/  FSETP.GEU.AND P4, PT, |R53|, 1.175494350822287508e-38, PT ;  /* 0x008000003500780b */ /* 0x000fe20003f8e200 */
[----:B--2---:R-:W-:Y:S01]  /*6cd0*/  FADD R45, -R4, R24 ;  /* 0x00000018042d7221 */ /* 0x004fe20000000100 */
[----:B------:R-:W-:Y:S01]  /*6ce0*/  FSETP.GEU.AND P5, PT, |R54|, 1.175494350822287508e-38, PT ;  /* 0x008000003600780b */ /* 0x000fe20003fae200 */
[----:B------:R-:W-:Y:S01]  /*6cf0*/  FFMA R24, R28, R28, UR5 ;  /* 0x000000051c187e23 */ /* 0x000fe2000800001c */
[----:B------:R-:W-:Y:S01]  /*6d00*/  FADD R29, -R5, R29 ;  /* 0x0000001d051d7221 */ /* 0x000fe20000000100 */
[C---:B------:R-:W-:Y:S01]  /*6d10*/  FADD R41, -R4.reuse, R25 ;  /* 0x0000001904297221 */ /* 0x040fe20000000100 */
[----:B------:R-:W-:Y:S01]  /*6d20*/  FADD R38, -R4, R26 ;  /* 0x0000001a04267221 */ /* 0x000fe20000000100 */
[----:B------:R-:W-:Y:S01]  /*6d30*/  @!P2 FMUL R20, R20, 16777216 ;  /* 0x4b8000001414a820 */ /* 0x000fe20000400000 */
[----:B------:R-:W-:Y:S01]  /*6d40*/  FFMA R23, R45, R45, R24 ;  /* 0x0000002d2d177223 */ /* 0x000fe20000000018 */
[----:B------:R-:W-:Y:S01]  /*6d50*/  FFMA R24, R29, R29, UR5 ;  /* 0x000000051d187e23 */ /* 0x000fe2000800001d */
[----:B------:R-:W-:Y:S01]  /*6d60*/  @!P3 FMUL R18, R18, 16777216 ;  /* 0x4b8000001212b820 */ /* 0x000fe20000400000 */
[----:B------:R1:W2:Y:S01]  /*6d70*/  MUFU.RSQ R19, R20 ;  /* 0x0000001400137308 */ /* 0x0002a20000001400 */
[----:B---3--:R-:W-:Y:S01]  /*6d80*/  FADD R48, -R3, R32 ;  /* 0x0000002003307221 */ /* 0x008fe20000000100 */
[----:B------:R-:W-:Y:S01]  /*6d90*/  FADD R32, -R5, R30 ;  /* 0x0000001e05207221 */ /* 0x000fe20000000100 */
[----:B------:R-:W-:Y:S01]  /*6da0*/  FFMA R24, R41, R41, R24 ;  /* 0x0000002929187223 */ /* 0x000fe20000000018 */
[----:B------:R-:W-:Y:S01]  /*6db0*/  FADD R33, -R3, R33 ;  /* 0x0000002103217221 */ /* 0x000fe20000000100 */
[----:B------:R-:W-:Y:S01]  /*6dc0*/  @!P4 FMUL R53, R53, 16777216 ;  /* 0x4b8000003535c820 */ /* 0x000fe20000400000 */
[----:B------:R-:W-:Y:S01]  /*6dd0*/  @!P5 FMUL R54, R54, 16777216 ;  /* 0x4b8000003636d820 */ /* 0x000fe20000400000 */
[----:B------:R-:W-:Y:S01]  /*6de0*/  FADD R36, -R5, R31 ;  /* 0x0000001f05247221 */ /* 0x000fe20000000100 */
[----:B------:R-:W3:Y:S01]  /*6df0*/  MUFU.RSQ R18, R18 ;  /* 0x0000001200127308 */ /* 0x000ee20000001400 */
[----:B-1----:R-:W-:Y:S01]  /*6e00*/  FFMA R20, R48, R48, R23 ;  /* 0x0000003030147223 */ /* 0x002fe20000000017 */
[----:B------:R-:W-:Y:S01]  /*6e10*/  FFMA R23, R32, R32, UR5 ;  /* 0x0000000520177e23 */ /* 0x000fe20008000020 */
[----:B------:R-:W-:Y:S01]  /*6e20*/  FADD R10, -R4, R27 ;  /* 0x0000001b040a7221 */ /* 0x000fe20000000100 */
[----:B------:R-:W-:Y:S01]  /*6e30*/  FFMA R50, R33, R33, R24 ;  /* 0x0000002121327223 */ /* 0x000fe20000000018 */
[C---:B------:R-:W-:Y:S01]  /*6e40*/  FADD R34, -R3.reuse, R34 ;  /* 0x0000002203227221 */ /* 0x040fe20000000100 */
[----:B------:R-:W1:Y:S01]  /*6e50*/  LDS.128 R24, [UR6+0x790] ;  /* 0x00079006ff187984 */ /* 0x000e620008000c00 */
[----:B------:R-:W-:Y:S01]  /*6e60*/  FSETP.GEU.AND P1, PT, |R20|, 1.175494350822287508e-38, PT ;  /* 0x008000001400780b */ /* 0x000fe20003f2e200 */
[----:B------:R-:W-:Y:S01]  /*6e70*/  FFMA R31, R36, R36, UR5 ;  /* 0x00000005241f7e23 */ /* 0x000fe20008000024 */
[----:B------:R-:W-:Y:S01]  /*6e80*/  FFMA R23, R38, R38, R23 ;  /* 0x0000002626177223 */ /* 0x000fe20000000017 */
[----:B------:R-:W4:Y:S01]  /*6e90*/  MUFU.RSQ R53, R53 ;  /* 0x0000003500357308 */ /* 0x000f220000001400 */
[----:B------:R-:W-:Y:S01]  /*6ea0*/  FSETP.GEU.AND P0, PT, |R50|, 1.175494350822287508e-38, PT ;  /* 0x008000003200780b */ /* 0x000fe20003f0e200 */
[----:B------:R-:W-:Y:S01]  /*6eb0*/  FADD R35, -R3, R35 ;  /* 0x0000002303237221 */ /* 0x000fe20000000100 */
[----:B------:R-:W-:Y:S01]  /*6ec0*/  FFMA R30, R10, R10, R31 ;  /* 0x0000000a0a1e7223 */ /* 0x000fe2000000001f */
[----:B------:R-:W-:Y:S01]  /*6ed0*/  FFMA R23, R34, R34, R23 ;  /* 0x0000002222177223 */ /* 0x000fe20000000017 */
[----:B--2---:R-:W-:-:S02]  /*6ee0*/  @!P2 FMUL R19, R19, 4096 ;  /* 0x458000001313a820 */ /* 0x004fc40000400000 */
[----:B------:R-:W-:Y:S01]  /*6ef0*/  FFMA R30, R35, R35, R30 ;  /* 0x00000023231e7223 */ /* 0x000fe2000000001e */
[----:B------:R-:W2:Y:S01]  /*6f00*/  MUFU.RSQ R54, R54 ;  /* 0x0000003600367308 */ /* 0x000ea20000001400 */
[----:B------:R-:W-:Y:S01]  /*6f10*/  FSETP.GEU.AND P2, PT, |R23|, 1.175494350822287508e-38, PT ;  /* 0x008000001700780b */ /* 0x000fe20003f4e200 */
[----:B---3--:R-:W-:Y:S01]  /*6f20*/  @!P3 FMUL R18, R18, 4096 ;  /* 0x458000001212b820 */ /* 0x008fe20000400000 */
[C---:B0-----:R-:W-:Y:S01]  /*6f30*/  FMUL R12, R19.reuse, R12 ;  /* 0x0000000c130c7220 */ /* 0x041fe20000400000 */
[----:B------:R-:W-:Y:S01]  /*6f40*/  @!P1 FMUL R20, R20, 16777216 ;  /* 0x4b80000014149820 */ /* 0x000fe20000400000 */
[----:B------:R-:W-:Y:S01]  /*6f50*/  FSETP.GEU.AND P3, PT, |R30|, 1.175494350822287508e-38, PT ;  /* 0x008000001e00780b */ /* 0x000fe20003f6e200 */
[----:B------:R-:W-:Y:S01]  /*6f60*/  @!P0 FMUL R50, R50, 16777216 ;  /* 0x4b80000032328820 */ /* 0x000fe20000400000 */
[----:B------:R-:W-:Y:S01]  /*6f70*/  FMUL R12, R19, R12 ;  /* 0x0000000c130c7220 */ /* 0x000fe20000400000 */
[----:B------:R0:W3:Y:S01]  /*6f80*/  MUFU.RSQ R31, R20 ;  /* 0x00000014001f7308 */ /* 0x0000e20000001400 */
[----:B------:R-:W-:Y:S01]  /*6f90*/  FMUL R13, R18, R13 ;  /* 0x0000000d120d7220 */ /* 0x000fe20000400000 */
[----:B----4-:R-:W-:Y:S01]  /*6fa0*/  @!P4 FMUL R53, R53, 4096 ;  /* 0x458000003535c820 */ /* 0x010fe20000400000 */
[----:B------:R-:W-:-:S02]  /*6fb0*/  FMUL R12, R19, R12 ;  /* 0x0000000c130c7220 */ /* 0x000fc40000400000 */
[----:B------:R-:W-:Y:S01]  /*6fc0*/  FMUL R13, R18, R13 ;  /* 0x0000000d120d7220 */ /* 0x000fe20000400000 */
[----:B------:R-:W-:Y:S01]  /*6fd0*/  FMUL R14, R53, R14 ;  /* 0x0000000e350e7220 */ /* 0x000fe20000400000 */
[----:B------:R-:W-:Y:S01]  /*6fe0*/  @!P2 FMUL R23, R23, 16777216 ;  /* 0x4b8000001717a820 */ /* 0x000fe20000400000 */
[----:B------:R-:W4:Y:S01]  /*6ff0*/  MUFU.RSQ R50, R50 ;  /* 0x0000003200327308 */ /* 0x000f220000001400 */
[----:B--2---:R-:W-:Y:S01]  /*7000*/  @!P5 FMUL R54, R54, 4096 ;  /* 0x458000003636d820 */ /* 0x004fe20000400000 */
[----:B------:R-:W-:Y:S01]  /*7010*/  FFMA R44, R49, R12, R44 ;  /* 0x0000000c312c7223 */ /* 0x000fe2000000002c */
[----:B0-----:R-:W-:Y:S01]  /*7020*/  FMUL R20, R18, R13 ;  /* 0x0000000d12147220 */ /* 0x001fe20000400000 */
[----:B------:R-:W-:Y:S01]  /*7030*/  FMUL R14, R53, R14 ;  /* 0x0000000e350e7220 */ /* 0x000fe20000400000 */
[----:B------:R-:W-:Y:S01]  /*7040*/  FMUL R15, R54, R15 ;  /* 0x0000000f360f7220 */ /* 0x000fe20000400000 */
[----:B------:R-:W-:Y:S01]  /*7050*/  @!P3 FMUL R30, R30, 16777216 ;  /* 0x4b8000001e1eb820 */ /* 0x000fe20000400000 */
[----:B------:R-:W-:Y:S01]  /*7060*/  FFMA R21, R21, R20, R44 ;  /* 0x0000001415157223 */ /* 0x000fe2000000002c */
[----:B------:R0:W2:Y:S01]  /*7070*/  MUFU.RSQ R49, R23 ;  /* 0x0000001700317308 */ /* 0x0000a20000001400 */
[----:B------:R-:W-:Y:S01]  /*7080*/  FMUL R15, R54, R15 ;  /* 0x0000000f360f7220 */ /* 0x000fe20000400000 */
[----:B------:R-:W-:Y:S01]  /*7090*/  FMUL R52, R53, R14 ;  /* 0x0000000e35347220 */ /* 0x000fe20000400000 */
[-C--:B------:R-:W-:Y:S01]  /*70a0*/  FFMA R16, R47, R12.reuse, R16 ;  /* 0x0000000c2f107223 */ /* 0x080fe20000000010 */
[----:B------:R-:W-:Y:S01]  /*70b0*/  FFMA R46, R46, R12, R51 ;  /* 0x0000000c2e2e7223 */ /* 0x000fe20000000033 */
[----:B------:R-:W-:Y:S01]  /*70c0*/  FMUL R53, R54, R15 ;  /* 0x0000000f36357220 */ /* 0x000fe20000400000 */
[----:B---3--:R-:W-:Y:S01]  /*70d0*/  @!P1 FMUL R31, R31, 4096 ;  /* 0x458000001f1f9820 */ /* 0x008fe20000400000 */
[----:B------:R-:W3:Y:S01]  /*70e0*/  LDS.128 R12, [UR6+0x5a0] ;  /* 0x0005a006ff0c7984 */ /* 0x000ee20008000c00 */
[----:B------:R-:W2:Y:S01]  /*70f0*/  MUFU.RSQ R44, R30 ;  /* 0x0000001e002c7308 */ /* 0x000ea20000001400 */
[-C--:B------:R-:W-:Y:S01]  /*7100*/  FFMA R54, R17, R20.reuse, R16 ;  /* 0x0000001411367223 */ /* 0x080fe20000000010 */
[----:B------:R-:W-:Y:S01]  /*7110*/  FFMA R46, R11, R20, R46 ;  /* 0x000000140b2e7223 */ /* 0x000fe2000000002e */
[----:B------:R-:W3:Y:S01]  /*7120*/  LDS.128 R16, [UR6+0x3a0] ;  /* 0x0003a006ff107984 */ /* 0x000ee20008000c00 */
[----:B-1----:R-:W-:Y:S01]  /*7130*/  FMUL R24, R31, R24 ;  /* 0x000000181f187220 */ /* 0x002fe20000400000 */
[-C--:B------:R-:W-:Y:S01]  /*7140*/  FFMA R11, R22, R52.reuse, R21 ;  /* 0x00000034160b7223 */ /* 0x080fe20000000015 */
[----:B----4-:R-:W-:Y:S01]  /*7150*/  @!P0 FMUL R50, R50, 4096 ;  /* 0x4580000032328820 */ /* 0x010fe20000400000 */
[----:B0-----:R-:W0:Y:S01]  /*7160*/  LDS.128 R20, [UR6+0x1a0] ;  /* 0x0001a006ff147984 */ /* 0x001e220008000c00 */
[----:B------:R-:W-:Y:S01]  /*7170*/  FFMA R46, R37, R52, R46 ;  /* 0x00000034252e7223 */ /* 0x000fe2000000002e */
[----:B------:R-:W-:Y:S01]  /*7180*/  FMUL R24, R31, R24 ;  /* 0x000000181f187220 */ /* 0x000fe20000400000 */
[----:B--2---:R-:W-:Y:S01]  /*7190*/  @!P2 FMUL R49, R49, 4096 ;  /* 0x458000003131a820 */ /* 0x004fe20000400000 */
[----:B------:R-:W-:Y:S01]  /*71a0*/  FMUL R25, R50, R25 ;  /* 0x0000001932197220 */ /* 0x000fe20000400000 */
[-C--:B------:R-:W-:Y:S01]  /*71b0*/  FFMA R43, R43, R53.reuse, R46 ;  /* 0x000000352b2b7223 */ /* 0x080fe2000000002e */
[----:B------:R-:W-:Y:S01]  /*71c0*/  FMUL R31, R31, R24 ;  /* 0x000000181f1f7220 */ /* 0x000fe20000400000 */
[----:B------:R-:W-:Y:S01]  /*71d0*/  FFMA R39, R39, R52, R54 ;  /* 0x0000003427277223 */ /* 0x000fe20000000036 */
[----:B------:R-:W-:Y:S01]  /*71e0*/  FFMA R11, R40, R53, R11 ;  /* 0x00000035280b7223 */ /* 0x000fe2000000000b */
[C---:B------:R-:W-:Y:S01]  /*71f0*/  FMUL R26, R49.reuse, R26 ;  /* 0x0000001a311a7220 */ /* 0x040fe20000400000 */
[----:B------:R-:W-:Y:S01]  /*7200*/  @!P3 FMUL R44, R44, 4096 ;  /* 0x458000002c2cb820 */ /* 0x000fe20000400000 */
[----:B------:R-:W-:Y:S01]  /*7210*/  FMUL R25, R50, R25 ;  /* 0x0000001932197220 */ /* 0x000fe20000400000 */
[----:B------:R-:W-:Y:S01]  /*7220*/  FFMA R28, R28, R31, R43 ;  /* 0x0000001f1c1c7223 */ /* 0x000fe2000000002b */
[----:B------:R-:W-:Y:S01]  /*7230*/  FFMA R42, R42, R53, R39 ;  /* 0x000000352a2a7223 */ /* 0x000fe20000000027 */
[C---:B------:R-:W-:Y:S01]  /*7240*/  FMUL R26, R49.reuse, R26 ;  /* 0x0000001a311a7220 */ /* 0x040fe20000400000 */
[----:B------:R-:W-:Y:S01]  /*7250*/  FMUL R37, R44, R27 ;  /* 0x0000001b2c257220 */ /* 0x000fe20000400000 */
[----:B------:R-:W-:Y:S01]  /*7260*/  FMUL R50, R50, R25 ;  /* 0x0000001932327220 */ /* 0x000fe20000400000 */
[-C--:B------:R-:W-:Y:S01]  /*7270*/  FFMA R48, R48, R31.reuse, R11 ;  /* 0x0000001f30307223 */ /* 0x080fe2000000000b */
[----:B------:R-:W-:Y:S01]  /*7280*/  FMUL R49, R49, R26 ;  /* 0x0000001a31317220 */ /* 0x000fe20000400000 */
[----:B------:R-:W-:Y:S01]  /*7290*/  FFMA R42, R45, R31, R42 ;  /* 0x0000001f2d2a7223 */ /* 0x000fe2000000002a */
[C---:B------:R-:W-:Y:S01]  /*72a0*/  FMUL R37, R44.reuse, R37 ;  /* 0x000000252c257220 */ /* 0x040fe20000400000 */
[-C--:B------:R-:W-:Y:S01]  /*72b0*/  FFMA R33, R33, R50.reuse, R48 ;  /* 0x0000003221217223 */ /* 0x080fe20000000030 */
[-C--:B------:R-:W-:Y:S01]  /*72c0*/  FFMA R11, R29, R50.reuse, R28 ;  /* 0x000000321d0b7223 */ /* 0x080fe2000000001c */
[----:B------:R-:W1:Y:S01]  /*72d0*/  LDS.128 R24, [UR6+0x3b0] ;  /* 0x0003b006ff187984 */ /* 0x000e620008000c00 */
[----:B------:R-:W-:Y:S01]  /*72e0*/  FMUL R44, R44, R37 ;  /* 0x000000252c2c7220 */ /* 0x000fe20000400000 */
[-C--:B------:R-:W-:Y:S01]  /*72f0*/  FFMA R48, R34, R49.reuse, R33 ;  /* 0x0000003122307223 */ /* 0x080fe20000000021 */
[----:B------:R-:W-:Y:S01]  /*7300*/  FFMA R37, R32, R49, R11 ;  /* 0x0000003120257223 */ /* 0x000fe2000000000b */
[----:B------:R-:W2:Y:S01]  /*7310*/  LDS.128 R28, [UR6+0x5b0] ;  /* 0x0005b006ff1c7984 */ /* 0x000ea20008000c00 */
[----:B------:R-:W-:Y:S01]  /*7320*/  FFMA R41, R41, R50, R42 ;  /* 0x0000003229297223 */ /* 0x000fe2000000002a */
[----:B------:R-:W-:-:S02]  /*7330*/  FFMA R48, R35, R44, R48 ;  /* 0x0000002c23307223 */ /* 0x000fc40000000030 */
[----:B------:R-:W4:Y:S01]  /*7340*/  LDS.128 R32, [UR6+0x1b0] ;  /* 0x0001b006ff207984 */ /* 0x000f220008000c00 */
[----:B------:R-:W-:Y:S01]  /*7350*/  FFMA R41, R38, R49, R41 ;  /* 0x0000003126297223 */ /* 0x000fe20000000029 */
[C---:B---3--:R-:W-:Y:S01]  /*7360*/  FADD R49, -R5.reuse, R12 ;  /* 0x0000000c05317221 */ /* 0x048fe20000000100 */
[C---:B------:R-:W-:Y:S01]  /*7370*/  FADD R11, -R5.reuse, R13 ;  /* 0x0000000d050b7221 */ /* 0x040fe20000000100 */
[----:B------:R-:W-:Y:S01]  /*7380*/  FADD R39, -R5, R14 ;  /* 0x0000000e05277221 */ /* 0x000fe20000000100 */
[----:B------:R-:W-:Y:S01]  /*7390*/  FADD R51, -R4, R16 ;  /* 0x0000001004337221 */ /* 0x000fe20000000100 */
[----:B------:R-:W-:Y:S01]  /*73a0*/  FFMA R12, R49, R49, UR5 ;  /* 0x00000005310c7e23 */ /* 0x000fe20008000031 */
[-C--:B------:R-:W-:Y:S01]  /*73b0*/  FFMA R16, R10, R44.reuse, R41 ;  /* 0x0000002c0a107223 */ /* 0x080fe20000000029 */
[C---:B------:R-:W-:Y:S01]  /*73c0*/  FADD R17, -R4.reuse, R17 ;  /* 0x0000001104117221 */ /* 0x040fe20000000100 */
[----:B0-----:R-:W-:Y:S01]  /*73d0*/  FADD R53, -R3, R20 ;  /* 0x0000001403357221 */ /* 0x001fe20000000100 */
[----:B------:R-:W-:Y:S01]  /*73e0*/  FFMA R12, R51, R51, R12 ;  /* 0x00000033330c7223 */ /* 0x000fe2000000000c */
[----:B------:R-:W-:Y:S01]  /*73f0*/  FFMA R10, R11, R11, UR5 ;  /* 0x000000050b0a7e23 */ /* 0x000fe2000800000b */
[----:B------:R-:W-:Y:S01]  /*7400*/  FADD R21, -R3, R21 ;  /* 0x0000001503157221 */ /* 0x000fe20000000100 */
[----:B------:R-:W-:Y:S01]  /*7410*/  FADD R41, -R4, R18 ;  /* 0x0000001204297221 */ /* 0x000fe20000000100 */
[----:B------:R-:W-:Y:S01]  /*7420*/  FFMA R38, R53, R53, R12 ;  /* 0x0000003535267223 */ /* 0x000fe2000000000c */
[----:B------:R-:W-:Y:S01]  /*7430*/  FFMA R10, R17, R17, R10 ;  /* 0x00000011110a7223 */ /* 0x000fe2000000000a */
[----:B------:R-:W-:Y:S01]  /*7440*/  FFMA R12, R39, R39, UR5 ;  /* 0x00000005270c7e23 */ /* 0x000fe20008000027 */
[----:B------:R-:W-:Y:S01]  /*7450*/  FADD R47, -R5, R15 ;  /* 0x0000000f052f7221 */ /* 0x000fe20000000100 */
[----:B------:R-:W-:Y:S01]  /*7460*/  FFMA R20, R36, R44, R37 ;  /* 0x0000002c24147223 */ /* 0x000fe20000000025 */
[----:B------:R-:W-:Y:S01]  /*7470*/  FADD R37, -R3, R22 ;  /* 0x0000001603257221 */ /* 0x000fe20000000100 */
[----:B------:R-:W-:Y:S01]  /*7480*/  FFMA R22, R21, R21, R10 ;  /* 0x0000001515167223 */ /* 0x000fe2000000000a */
[----:B------:R-:W-:Y:S01]  /*7490*/  FADD R45, -R4, R19 ;  /* 0x00000013042d7221 */ /* 0x000fe20000000100 */
[----:B------:R-:W-:Y:S01]  /*74a0*/  FFMA R10, R41, R41, R12 ;  /* 0x00000029290a7223 */ /* 0x000fe2000000000c */
[----:B------:R-:W-:Y:S01]  /*74b0*/  FFMA R18, R47, R47, UR5 ;  /* 0x000000052f127e23 */ /* 0x000fe2000800002f */
[----:B------:R-:W0:Y:S01]  /*74c0*/  LDS.128 R12, [UR6+0x7a0] ;  /* 0x0007a006ff0c7984 */ /* 0x000e220008000c00 */
[----:B------:R-:W-:Y:S01]  /*74d0*/  FSETP.GEU.AND P2, PT, |R38|, 1.175494350822287508e-38, PT ;  /* 0x008000002600780b */ /* 0x000fe20003f4e200 */
[----:B------:R-:W-:Y:S01]  /*74e0*/  FADD R43, -R3, R23 ;  /* 0x00000017032b7221 */ /* 0x000fe20000000100 */
[----:B------:R-:W-:Y:S01]  /*74f0*/  FFMA R18, R45, R45, R18 ;  /* 0x0000002d2d127223 */ /* 0x000fe20000000012 */
[----:B------:R-:W-:Y:S01]  /*7500*/  FSETP.GEU.AND P3, PT, |R22|, 1.175494350822287508e-38, PT ;  /* 0x008000001600780b */ /* 0x000fe20003f6e200 */
[----:B------:R-:W-:-:S02]  /*7510*/  FFMA R23, R37, R37, R10 ;  /* 0x0000002525177223 */ /* 0x000fc4000000000a */
[----:B------:R-:W-:Y:S01]  /*7520*/  FFMA R54, R43, R43, R18 ;  /* 0x0000002b2b367223 */ /* 0x000fe20000000012 */
[C---:B-1----:R-:W-:Y:S01]  /*7530*/  FADD R36, -R4.reuse, R25 ;  /* 0x0000001904247221 */ /* 0x042fe20000000100 */
[C---:B------:R-:W-:Y:S01]  /*7540*/  FADD R42, -R4.reuse, R24 ;  /* 0x00000018042a7221 */ /* 0x040fe20000000100 */
[----:B------:R-:W-:Y:S01]  /*7550*/  FSETP.GEU.AND P4, PT, |R23|, 1.175494350822287508e-38, PT ;  /* 0x008000001700780b */ /* 0x000fe20003f8e200 */
[----:B------:R-:W-:Y:S01]  /*7560*/  FADD R59, -R4, R26 ;  /* 0x0000001a043b7221 */ /* 0x000fe20000000100 */
[----:B--2---:R-:W-:Y:S01]  /*7570*/  FADD R46, -R5, R28 ;  /* 0x0000001c052e7221 */ /* 0x004fe20000000100 */
[----:B------:R-:W-:Y:S01]  /*7580*/  FSETP.GEU.AND P5, PT, |R54|, 1.175494350822287508e-38, PT ;  /* 0x008000003600780b */ /* 0x000fe20003fae200 */
[----:B------:R-:W-:Y:S01]  /*7590*/  @!P2 FMUL R38, R38, 16777216 ;  /* 0x4b8000002626a820 */ /* 0x000fe20000400000 */
[----:B------:R-:W-:Y:S01]  /*75a0*/  FADD R10, -R4, R27 ;  /* 0x0000001b040a7221 */ /* 0x000fe20000000100 */
[----:B------:R-:W-:Y:S01]  /*75b0*/  FFMA R25, R46, R46, UR5 ;  /* 0x000000052e197e23 */ /* 0x000fe2000800002e */
[----:B----4-:R-:W-:Y:S01]  /*75c0*/  FADD R50, -R3, R32 ;  /* 0x0000002003327221 */ /* 0x010fe20000000100 */
[----:B------:R-:W-:Y:S01]  /*75d0*/  FADD R32, -R5, R29 ;  /* 0x0000001d05207221 */ /* 0x000fe20000000100 */
[----:B------:R1:W2:Y:S01]  /*75e0*/  MUFU.RSQ R19, R38 ;  /* 0x0000002600137308 */ /* 0x0002a20000001400 */
[----:B------:R-:W-:Y:S01]  /*75f0*/  FFMA R25, R42, R42, R25 ;  /* 0x0000002a2a197223 */ /* 0x000fe20000000019 */
[----:B------:R-:W-:Y:S01]  /*7600*/  @!P3 FMUL R22, R22, 16777216 ;  /* 0x4b8000001616b820 */ /* 0x000fe20000400000 */
[C---:B------:R-:W-:Y:S01]  /*7610*/  FADD R44, -R3.reuse, R34 ;  /* 0x00000022032c7221 */ /* 0x040fe20000000100 */
[----:B------:R-:W-:Y:S01]  /*7620*/  FADD R33, -R3, R33 ;  /* 0x0000002103217221 */ /* 0x000fe20000000100 */
[----:B------:R-:W-:Y:S01]  /*7630*/  FFMA R18, R50, R50, R25 ;  /* 0x0000003232127223 */ /* 0x000fe20000000019 */
[----:B------:R-:W-:Y:S01]  /*7640*/  FFMA R25, R32, R32, UR5 ;  /* 0x0000000520197e23 */ /* 0x000fe20008000020 */
[----:B------:R-:W-:Y:S01]  /*7650*/  @!P4 FMUL R23, R23, 16777216 ;  /* 0x4b8000001717c820 */ /* 0x000fe20000400000 */
[----:B------:R3:W4:Y:S01]  /*7660*/  MUFU.RSQ R26, R22 ;  /* 0x00000016001a7308 */ /* 0x0007220000001400 */
[C---:B-1----:R-:W-:Y:S01]  /*7670*/  FADD R38, -R5.reuse, R31 ;  /* 0x0000001f05267221 */ /* 0x042fe20000000100 */
[----:B------:R-:W-:Y:S01]  /*7680*/  FFMA R34, R36, R36, R25 ;  /* 0x0000002424227223 */ /* 0x000fe20000000019 */
[----:B------:R-:W-:Y:S01]  /*7690*/  @!P5 FMUL R54, R54, 16777216 ;  /* 0x4b8000003636d820 */ /* 0x000fe20000400000 */
[----:B------:R-:W-:Y:S01]  /*76a0*/  FADD R57, -R5, R30 ;  /* 0x0000001e05397221 */ /* 0x000fe20000000100 */
[----:B------:R-:W-:Y:S01]  /*76b0*/  FFMA R27, R38, R38, UR5 ;  /* 0x00000005261b7e23 */ /* 0x000fe20008000026 */
[----:B------:R-:W-:Y:S01]  /*76c0*/  FFMA R34, R33, R33, R34 ;  /* 0x0000002121227223 */ /* 0x000fe20000000022 */
[----:B------:R-:W1:Y:S01]  /*76d0*/  LDS.128 R28, [UR6+0x7b0] ;  /* 0x0007b006ff1c7984 */ /* 0x000e620008000c00 */
[----:B------:R-:W-:Y:S01]  /*76e0*/  FSETP.GEU.AND P1, PT, |R18|, 1.175494350822287508e-38, PT ;  /* 0x008000001200780b */ /* 0x000fe20003f2e200 */
[----:B------:R-:W4:Y:S01]  /*76f0*/  MUFU.RSQ R23, R23 ;  /* 0x0000001700177308 */ /* 0x000f220000001400 */
[----:B---3--:R-:W-:Y:S01]  /*7700*/  FFMA R22, R57, R57, UR5 ;  /* 0x0000000539167e23 */ /* 0x008fe20008000039 */
[----:B------:R-:W-:Y:S01]  /*7710*/  FSETP.GEU.AND P0, PT, |R34|, 1.175494350822287508e-38, PT ;  /* 0x008000002200780b */ /* 0x000fe20003f0e200 */
[----:B------:R-:W-:Y:S01]  /*7720*/  FADD R40, -R3, R35 ;  /* 0x0000002303287221 */ /* 0x000fe20000000100 */
[----:B------:R-:W-:Y:S01]  /*7730*/  FFMA R27, R10, R10, R27 ;  /* 0x0000000a0a1b7223 */ /* 0x000fe2000000001b */
[----:B------:R-:W-:Y:S01]  /*7740*/  FFMA R25, R59, R59, R22 ;  /* 0x0000003b3b197223 */ /* 0x000fe20000000016 */
[----:B--2---:R-:W-:-:S02]  /*7750*/  @!P2 FMUL R19, R19, 4096 ;  /* 0x458000001313a820 */ /* 0x004fc40000400000 */
[----:B------:R-:W2:Y:S01]  /*7760*/  MUFU.RSQ R54, R54 ;  /* 0x0000003600367308 */ /* 0x000ea20000001400 */
[----:B------:R-:W-:Y:S01]  /*7770*/  FFMA R24, R40, R40, R27 ;  /* 0x0000002828187223 */ /* 0x000fe2000000001b */
[----:B------:R-:W-:Y:S01]  /*7780*/  FFMA R25, R44, R44, R25 ;  /* 0x0000002c2c197223 */ /* 0x000fe20000000019 */
[C---:B0-----:R-:W-:Y:S01]  /*7790*/  FMUL R12, R19.reuse, R12 ;  /* 0x0000000c130c7220 */ /* 0x041fe20000400000 */
[----:B----4-:R-:W-:Y:S01]  /*77a0*/  @!P3 FMUL R26, R26, 4096 ;  /* 0x458000001a1ab820 */ /* 0x010fe20000400000 */
[----:B------:R-:W-:Y:S01]  /*77b0*/  @!P1 FMUL R18, R18, 16777216 ;  /* 0x4b80000012129820 */ /* 0x000fe20000400000 */
[----:B------:R-:W-:Y:S01]  /*77c0*/  FSETP.GEU.AND P3, PT, |R24|, 1.175494350822287508e-38, PT ;  /* 0x008000001800780b */ /* 0x000fe20003f6e200 */
[----:B------:R-:W-:Y:S01]  /*77d0*/  FMUL R12, R19, R12 ;  /* 0x0000000c130c7220 */ /* 0x000fe20000400000 */
[----:B------:R-:W-:Y:S01]  /*77e0*/  @!P0 FMUL R34, R34, 16777216 ;  /* 0x4b80000022228820 */ /* 0x000fe20000400000 */
[----:B------:R-:W-:Y:S01]  /*77f0*/  FSETP.GEU.AND P2, PT, |R25|, 1.175494350822287508e-38, PT ;  /* 0x008000001900780b */ /* 0x000fe20003f4e200 */
[C---:B------:R-:W-:Y:S01]  /*7800*/  FMUL R13, R26.reuse, R13 ;  /* 0x0000000d1a0d7220 */ /* 0x040fe20000400000 */
[----:B------:R-:W0:Y:S01]  /*7810*/  MUFU.RSQ R35, R18 ;  /* 0x0000001200237308 */ /* 0x000e220000001400 */
[----:B------:R-:W-:Y:S01]  /*7820*/  @!P4 FMUL R23, R23, 4096 ;  /* 0x458000001717c820 */ /* 0x000fe20000400000 */
[----:B------:R-:W-:Y:S01]  /*7830*/  FMUL R12, R19, R12 ;  /* 0x0000000c130c7220 */ /* 0x000fe20000400000 */
[----:B------:R-:W-:-:S02]  /*7840*/  FMUL R13, R26, R13 ;  /* 0x0000000d1a0d7220 */ /* 0x000fc40000400000 */
[----:B------:R-:W-:Y:S01]  /*7850*/  FMUL R14, R23, R14 ;  /* 0x0000000e170e7220 */ /* 0x000fe20000400000 */
[----:B--2---:R-:W-:Y:S01]  /*7860*/  @!P5 FMUL R54, R54, 4096 ;  /* 0x458000003636d820 */ /* 0x004fe20000400000 */
[----:B------:R-:W-:Y:S01]  /*7870*/  FFMA R48, R53, R12, R48 ;  /* 0x0000000c35307223 */ /* 0x000fe20000000030 */
[----:B------:R-:W2:Y:S01]  /*7880*/  MUFU.RSQ R34, R34 ;  /* 0x0000002200227308 */ /* 0x000ea20000001400 */
[----:B------:R-:W-:Y:S01]  /*7890*/  FMUL R26, R26, R13 ;  /* 0x0000000d1a1a7220 */ /* 0x000fe20000400000 */
[----:B------:R-:W-:Y:S01]  /*78a0*/  FMUL R15, R54, R15 ;  /* 0x0000000f360f7220 */ /* 0x000fe20000400000 */
[----:B------:R-:W-:Y:S01]  /*78b0*/  @!P3 FMUL R24, R24, 16777216 ;  /* 0x4b8000001818b820 */ /* 0x000fe20000400000 */
[----:B------:R-:W-:Y:S01]  /*78c0*/  FMUL R14, R23, R14 ;  /* 0x0000000e170e7220 */ /* 0x000fe20000400000 */
[----:B------:R-:W-:Y:S01]  /*78d0*/  FFMA R58, R21, R26, R48 ;  /* 0x0000001a153a7223 */ /* 0x000fe20000000030 */
[C---:B------:R-:W-:Y:S01]  /*78e0*/  FMUL R15, R54.reuse, R15 ;  /* 0x0000000f360f7220 */ /* 0x040fe20000400000 */
[----:B------:R-:W-:Y:S01]  /*78f0*/  @!P2 FMUL R25, R25, 16777216 ;  /* 0x4b8000001919a820 */ /* 0x000fe20000400000 */
[----:B------:R-:W3:Y:S01]  /*7900*/  MUFU.RSQ R48, R24 ;  /* 0x0000001800307308 */ /* 0x000ee20000001400 */
[----:B------:R-:W-:Y:S01]  /*7910*/  FMUL R52, R23, R14 ;  /* 0x0000000e17347220 */ /* 0x000fe20000400000 */
[----:B------:R-:W-:Y:S01]  /*7920*/  FMUL R54, R54, R15 ;  /* 0x0000000f36367220 */ /* 0x000fe20000400000 */
[-C--:B------:R-:W-:Y:S01]  /*7930*/  FFMA R16, R51, R12.reuse, R16 ;  /* 0x0000000c33107223 */ /* 0x080fe20000000010 */
[----:B------:R-:W-:Y:S01]  /*7940*/  FFMA R56, R49, R12, R20 ;  /* 0x0000000c31387223 */ /* 0x000fe20000000014 */
[----:B0-----:R-:W-:Y:S01]  /*7950*/  @!P1 FMUL R35, R35, 4096 ;  /* 0x4580000023239820 */ /* 0x001fe20000400000 */
[----:B------:R-:W0:Y:S01]  /*7960*/  LDS.128 R12, [UR6+0x5c0] ;  /* 0x0005c006ff0c7984 */ /* 0x000e220008000c00 */
[-C--:B------:R-:W-:Y:S01]  /*7970*/  FFMA R60, R17, R26.reuse, R16 ;  /* 0x0000001a113c7223 */ /* 0x080fe20000000010 */
[----:B------:R4:W3:Y:S01]  /*7980*/  MUFU.RSQ R51, R25 ;  /* 0x0000001900337308 */ /* 0x0008e20000001400 */
[----:B--2---:R-:W-:Y:S01]  /*7990*/  @!P0 FMUL R34, R34, 4096 ;  /* 0x4580000022228820 */ /* 0x004fe20000400000 */
[----:B------:R-:W2:Y:S01]  /*79a0*/  LDS.128 R20, [UR6+0x3c0] ;  /* 0x0003c006ff147984 */ /* 0x000ea20008000c00 */
[----:B------:R-:W-:Y:S01]  /*79b0*/  FFMA R56, R11, R26, R56 ;  /* 0x0000001a0b387223 */ /* 0x000fe20000000038 */
[----:B-1----:R-:W-:Y:S01]  /*79c0*/  FMUL R28, R35, R28 ;  /* 0x0000001c231c7220 */ /* 0x002fe20000400000 */
[----:B------:R-:W-:Y:S01]  /*79d0*/  FMUL R29, R34, R29 ;  /* 0x0000001d221d7220 */ /* 0x000fe20000400000 */
[----:B------:R-:W1:Y:S01]  /*79e0*/  LDS.128 R16, [UR6+0x1c0] ;  /* 0x0001c006ff107984 */ /* 0x000e620008000c00 */
[-C--:B------:R-:W-:Y:S01]  /*79f0*/  FFMA R58, R37, R52.reuse, R58 ;  /* 0x00000034253a7223 */ /* 0x080fe2000000003a */
[-C--:B------:R-:W-:Y:S01]  /*7a00*/  FFMA R60, R41, R52.reuse, R60 ;  /* 0x00000034293c7223 */ /* 0x080fe2000000003c */
[----:B------:R-:W-:Y:S01]  /*7a10*/  FFMA R56, R39, R52, R56 ;  /* 0x0000003427387223 */ /* 0x000fe20000000038 */
[----:B------:R-:W-:Y:S01]  /*7a20*/  FMUL R28, R35, R28 ;  /* 0x0000001c231c7220 */ /* 0x000fe20000400000 */
[----:B----4-:R-:W4:Y:S01]  /*7a30*/  LDS.128 R24, [UR6+0x3d0] ;  /* 0x0003d006ff187984 */ /* 0x010f220008000c00 */
[----:B---3--:R-:W-:Y:S01]  /*7a40*/  @!P3 FMUL R48, R48, 4096 ;  /* 0x458000003030b820 */ /* 0x008fe20000400000 */
[----:B------:R-:W-:Y:S01]  /*7a50*/  FMUL R29, R34, R29 ;  /* 0x0000001d221d7220 */ /* 0x000fe20000400000 */
[-C--:B------:R-:W-:Y:S01]  /*7a60*/  FFMA R43, R43, R54.reuse, R58 ;  /* 0x000000362b2b7223 */ /* 0x080fe2000000003a */
[-C--:B------:R-:W-:Y:S01]  /*7a70*/  FFMA R45, R45, R54.reuse, R60 ;  /* 0x000000362d2d7223 */ /* 0x080fe2000000003c */
[----:B------:R-:W-:Y:S01]  /*7a80*/  FFMA R47, R47, R54, R56 ;  /* 0x000000362f2f7223 */ /* 0x000fe20000000038 */
[----:B------:R-:W-:Y:S01]  /*7a90*/  FMUL R28, R35, R28 ;  /* 0x0000001c231c7220 */ /* 0x000fe20000400000 */
[----:B------:R-:W-:Y:S01]  /*7aa0*/  @!P2 FMUL R51, R51, 4096 ;  /* 0x458000003333a820 */ /* 0x000fe20000400000 */
[----:B------:R-:W-:Y:S01]  /*7ab0*/  FMUL R35, R48, R31 ;  /* 0x0000001f30237220 */ /* 0x000fe20000400000 */
[----:B------:R-:W-:Y:S01]  /*7ac0*/  FMUL R34, R34, R29 ;  /* 0x0000001d22227220 */ /* 0x000fe20000400000 */
[-C--:B------:R-:W-:Y:S01]  /*7ad0*/  FFMA R50, R50, R28.reuse, R43 ;  /* 0x0000001c32327223 */ /* 0x080fe2000000002b */
[-C--:B------:R-:W-:Y:S01]  /*7ae0*/  FFMA R45, R42, R28.reuse, R45 ;  /* 0x0000001c2a2d7223 */ /* 0x080fe2000000002d */
[----:B------:R-:W-:Y:S01]  /*7af0*/  FFMA R47, R46, R28, R47 ;  /* 0x0000001c2e2f7223 */ /* 0x000fe2000000002f */
[----:B------:R-:W-:Y:S01]  /*7b00*/  FMUL R30, R51, R30 ;  /* 0x0000001e331e7220 */ /* 0x000fe20000400000 */
[-C--:B------:R-:W-:Y:S01]  /*7b10*/  FFMA R11, R33, R34.reuse, R50 ;  /* 0x00000022210b7223 */ /* 0x080fe20000000032 */
[----:B------:R-:W-:Y:S01]  /*7b20*/  FMUL R55, R48, R35 ;  /* 0x0000002330377220 */ /* 0x000fe20000400000 */
[-C--:B------:R-:W-:Y:S01]  /*7b30*/  FFMA R36, R36, R34.reuse, R45 ;  /* 0x0000002224247223 */ /* 0x080fe2000000002d */
[----:B------:R-:W-:Y:S01]  /*7b40*/  FFMA R42, R32, R34, R47 ;  /* 0x00000022202a7223 */ /* 0x000fe2000000002f */
[----:B------:R-:W-:Y:S01]  /*7b50*/  FMUL R30, R51, R30 ;  /* 0x0000001e331e7220 */ /* 0x000fe20000400000 */
[----:B------:R-:W3:Y:S01]  /*7b60*/  LDS.128 R32, [UR6+0x5d0] ;  /* 0x0005d006ff207984 */ /* 0x000ee20008000c00 */
[----:B------:R-:W-:-:S02]  /*7b70*/  FMUL R55, R48, R55 ;  /* 0x0000003730377220 */ /* 0x000fc40000400000 */
[----:B------:R-:W-:Y:S02]  /*7b80*/  FMUL R51, R51, R30 ;  /* 0x0000001e33337220 */ /* 0x000fe40000400000 */
[----:B------:R-:W3:Y:S02]  /*7b90*/  LDS.128 R28, [UR6+0x1d0] ;  /* 0x0001d006ff1c7984 */ /* 0x000ee40008000c00 */
[----:B------:R-:W-:Y:S01]  /*7ba0*/  FFMA R11, R44, R51, R11 ;  /* 0x000000332c0b7223 */ /* 0x000fe2000000000b */
[C---:B0-----:R-:W-:Y:S01]  /*7bb0*/  FADD R52, -R5.reuse, R12 ;  /* 0x0000000c05347221 */ /* 0x041fe20000000100 */
[C---:B------:R-:W-:Y:S01]  /*7bc0*/  FADD R47, -R5.reuse, R13 ;  /* 0x0000000d052f7221 */ /* 0x040fe20000000100 */
[----:B------:R-:W-:Y:S01]  /*7bd0*/  FADD R49, -R5, R14 ;  /* 0x0000000e05317221 */ /* 0x000fe20000000100 */
[----:B------:R-:W-:Y:S01]  /*7be0*/  FFMA R53, R40, R55, R11 ;  /* 0x0000003728357223 */ /* 0x000fe2000000000b */
[----:B--2---:R-:W-:Y:S01]  /*7bf0*/  FADD R54, -R4, R20 ;  /* 0x0000001404367221 */ /* 0x004fe20000000100 */
[----:B------:R-:W-:Y:S01]  /*7c00*/  FFMA R11, R52, R52, UR5 ;  /* 0x00000005340b7e23 */ /* 0x000fe20008000034 */
[-C--:B------:R-:W-:Y:S01]  /*7c10*/  FFMA R59, R59, R51.reuse, R36 ;  /* 0x000000333b3b7223 */ /* 0x080fe20000000024 */
[----:B------:R-:W-:Y:S01]  /*7c20*/  FFMA R57, R57, R51, R42 ;  /* 0x0000003339397223 */ /* 0x000fe2000000002a */
[----:B-1----:R-:W-:Y:S01]  /*7c30*/  FADD R16, -R3, R16 ;  /* 0x0000001003107221 */ /* 0x002fe20000000100 */
[----:B------:R-:W-:Y:S01]  /*7c40*/  FFMA R11, R54, R54, R11 ;  /* 0x00000036360b7223 */ /* 0x000fe2000000000b */
[C---:B------:R-:W-:Y:S01]  /*7c50*/  FADD R21, -R4.reuse, R21 ;  /* 0x0000001504157221 */ /* 0x040fe20000000100 */
[----:B------:R-:W-:Y:S01]  /*7c60*/  FFMA R12, R47, R47, UR5 ;  /* 0x000000052f0c7e23 */ /* 0x000fe2000800002f */
[----:B------:R-:W-:Y:S01]  /*7c70*/  FADD R44, -R4, R22 ;  /* 0x00000016042c7221 */ /* 0x000fe20000000100 */
[----:B------:R-:W-:Y:S01]  /*7c80*/  FFMA R13, R49, R49, UR5 ;  /* 0x00000005310d7e23 */ /* 0x000fe20008000031 */
[----:B------:R-:W-:Y:S01]  /*7c90*/  FADD R51, -R5, R15 ;  /* 0x0000000f05337221 */ /* 0x000fe20000000100 */
[----:B------:R-:W-:Y:S01]  /*7ca0*/  FADD R41, -R3, R19 ;  /* 0x0000001303297221 */ /* 0x000fe20000000100 */
[----:B------:R-:W-:Y:S01]  /*7cb0*/  FFMA R19, R16, R16, R11 ;  /* 0x0000001010137223 */ /* 0x000fe2000000000b */
[----:B------:R-:W-:Y:S01]  /*7cc0*/  FFMA R12, R21, R21, R12 ;  /* 0x00000015150c7223 */ /* 0x000fe2000000000c */
[----:B----4-:R-:W-:Y:S01]  /*7cd0*/  FADD R11, -R4, R25 ;  /* 0x00000019040b7221 */ /* 0x010fe20000000100 */
[----:B------:R-:W-:Y:S01]  /*7ce0*/  FFMA R13, R44, R44, R13 ;  /* 0x0000002c2c0d7223 */ /* 0x000fe2000000000d */
[C---:B------:R-:W-:Y:S01]  /*7cf0*/  FADD R17, -R3.reuse, R17 ;  /* 0x0000001103117221 */ /* 0x040fe20000000100 */
[----:B------:R-:W-:Y:S01]  /*7d00*/  FADD R20, -R3, R18 ;  /* 0x0000001203147221 */ /* 0x000fe20000000100 */
[----:B------:R-:W-:Y:S01]  /*7d10*/  FADD R46, -R4, R23 ;  /* 0x00000017042e7221 */ /* 0x000fe20000000100 */
[----:B------:R-:W-:Y:S01]  /*7d20*/  FFMA R25, R51, R51, UR5 ;  /* 0x0000000533197e23 */ /* 0x000fe20008000033 */
[----:B------:R-:W-:Y:S01]  /*7d30*/  FFMA R18, R17, R17, R12 ;  /* 0x0000001111127223 */ /* 0x000fe2000000000c */
[----:B------:R-:W-:Y:S01]  /*7d40*/  FFMA R23, R20, R20, R13 ;  /* 0x0000001414177223 */ /* 0x000fe2000000000d */
[----:B------:R-:W-:Y:S01]  /*7d50*/  FSETP.GEU.AND P3, PT, |R19|, 1.175494350822287508e-38, PT ;  /* 0x008000001300780b */ /* 0x000fe20003f6e200 */
[----:B------:R-:W-:Y:S01]  /*7d60*/  FFMA R22, R46, R46, R25 ;  /* 0x0000002e2e167223 */ /* 0x000fe20000000019 */
[----:B------:R-:W0:Y:S01]  /*7d70*/  LDS.128 R12, [UR6+0x7c0] ;  /* 0x0007c006ff0c7984 */ /* 0x000e220008000c00 */
[----:B------:R-:W-:Y:S01]  /*7d80*/  FSETP.GEU.AND P4, PT, |R18|, 1.175494350822287508e-38, PT ;  /* 0x008000001200780b */ /* 0x000fe20003f8e200 */
[----:B------:R-:W-:Y:S01]  /*7d90*/  FADD R36, -R4, R26 ;  /* 0x0000001a04247221 */ /* 0x000fe20000000100 */
[----:B------:R-:W-:Y:S01]  /*7da0*/  FFMA R22, R41, R41, R22 ;  /* 0x0000002929167223 */ /* 0x000fe20000000016 */
[----:B---3--:R-:W-:Y:S01]  /*7db0*/  FADD R43, -R5, R33 ;  /* 0x00000021052b7221 */ /* 0x008fe20000000100 */
[----:B------:R-:W-:Y:S01]  /*7dc0*/  FSETP.GEU.AND P5, PT, |R23|, 1.175494350822287508e-38, PT ;  /* 0x008000001700780b */ /* 0x000fe20003fae200 */
[C---:B------:R-:W-:Y:S01]  /*7dd0*/  FADD R45, -R5.reuse, R34 ;  /* 0x00000022052d7221 */ /* 0x040fe20000000100 */
[----:B------:R-:W-:Y:S01]  /*7de0*/  FADD R40, -R5, R32 ;  /* 0x0000002005287221 */ /* 0x000fe20000000100 */
[----:B------:R-:W-:Y:S01]  /*7df0*/  FSETP.GEU.AND P6, PT, |R22|, 1.175494350822287508e-38, PT ;  /* 0x008000001600780b */ /* 0x000fe20003fce200 */
[----:B------:R-:W-:Y:S01]  /*7e00*/  FFMA R26, R43, R43, UR5 ;  /* 0x000000052b1a7e23 */ /* 0x000fe2000800002b */
[----:B------:R-:W-:Y:S01]  /*7e10*/  FADD R42, -R3, R29 ;  /* 0x0000001d032a7221 */ /* 0x000fe20000000100 */
[----:B------:R-:W-:Y:S01]  /*7e20*/  @!P3 FMUL R19, R19, 16777216 ;  /* 0x4b8000001313b820 */ /* 0x000fe20000400000 */
[----:B------:R-:W-:Y:S01]  /*7e30*/  FADD R39, -R4, R24 ;  /* 0x0000001804277221 */ /* 0x000fe20000000100 */
[----:B------:R-:W-:Y:S01]  /*7e40*/  FFMA R25, R11, R11, R26 ;  /* 0x0000000b0b197223 */ /* 0x000fe2000000001a */
[----:B------:R-:W-:Y:S01]  /*7e50*/  @!P4 FMUL R18, R18, 16777216 ;  /* 0x4b8000001212c820 */ /* 0x000fe20000400000 */
[----:B------:R-:W-:Y:S01]  /*7e60*/  FFMA R24, R40, R40, UR5 ;  /* 0x0000000528187e23 */ /* 0x000fe20008000028 */
[----:B------:R-:W-:Y:S01]  /*7e70*/  FADD R48, -R5, R35 ;  /* 0x0000002305307221 */ /* 0x000fe20000000100 */
[----:B------:R-:W-:Y:S01]  /*7e80*/  FFMA R34, R42, R42, R25 ;  /* 0x0000002a2a227223 */ /* 0x000fe20000000019 */
[----:B------:R-:W-:Y:S01]  /*7e90*/  FFMA R25, R45, R45, UR5 ;  /* 0x000000052d197e23 */ /* 0x000fe2000800002d */
[----:B------:R-:W1:Y:S01]  /*7ea0*/  MUFU.RSQ R19, R19 ;  /* 0x0000001300137308 */ /* 0x000e620000001400 */
[----:B------:R-:W-:Y:S01]  /*7eb0*/  @!P5 FMUL R23, R23, 16777216 ;  /* 0x4b8000001717d820 */ /* 0x000fe20000400000 */
[C---:B------:R-:W-:Y:S01]  /*7ec0*/  FADD R50, -R3.reuse, R30 ;  /* 0x0000001e03327221 */ /* 0x040fe20000000100 */
[----:B------:R-:W-:Y:S01]  /*7ed0*/  @!P6 FMUL R22, R22, 16777216 ;  /* 0x4b8000001616e820 */ /* 0x000fe20000400000 */
[----:B------:R-:W-:Y:S01]  /*7ee0*/  FFMA R25, R36, R36, R25 ;  /* 0x0000002424197223 */ /* 0x000fe20000000019 */
[----:B------:R-:W-:Y:S01]  /*7ef0*/  FADD R28, -R3, R28 ;  /* 0x0000001c031c7221 */ /* 0x000fe20000000100 */
[----:B------:R-:W-:Y:S01]  /*7f00*/  FFMA R29, R39, R39, R24 ;  /* 0x00000027271d7223 */ /* 0x000fe20000000018 */
[----:B------:R-:W-:Y:S01]  /*7f10*/  FFMA R59, R10, R55, R59 ;  /* 0x000000370a3b7223 */ /* 0x000fe2000000003b */
[----:B------:R-:W2:Y:S01]  /*7f20*/  MUFU.RSQ R18, R18 ;  /* 0x0000001200127308 */ /* 0x000ea20000001400 */
[----:B------:R-:W-:Y:S01]  /*7f30*/  FFMA R24, R48, R48, UR5 ;  /* 0x0000000530187e23 */ /* 0x000fe20008000030 */
[----:B------:R-:W-:Y:S01]  /*7f40*/  FADD R10, -R3, R31 ;  /* 0x0000001f030a7221 */ /* 0x000fe20000000100 */
[----:B------:R-:W-:Y:S01]  /*7f50*/  FADD R37, -R4, R27 ;  /* 0x0000001b04257221 */ /* 0x000fe20000000100 */
[----:B------:R-:W-:Y:S01]  /*7f60*/  FFMA R31, R50, R50, R25 ;  /* 0x00000032321f7223 */ /* 0x000fe20000000019 */
[----:B------:R-:W-:Y:S01]  /*7f70*/  FFMA R29, R28, R28, R29 ;  /* 0x0000001c1c1d7223 */ /* 0x000fe2000000001d */
[----:B------:R-:W-:Y:S01]  /*7f80*/  FSETP.GEU.AND P1, PT, |R34|, 1.175494350822287508e-38, PT ;  /* 0x008000002200780b */ /* 0x000fe20003f2e200 */
[----:B------:R-:W-:Y:S01]  /*7f90*/  FFMA R33, R37, R37, R24 ;  /* 0x0000002525217223 */ /* 0x000fe20000000018 */
[----:B------:R-:W3:Y:S01]  /*7fa0*/  MUFU.RSQ R23, R23 ;  /* 0x0000001700177308 */ /* 0x000ee20000001400 */
[----:B------:R-:W4:Y:S01]  /*7fb0*/  LDS.128 R24, [UR6+0x7d0] ;  /* 0x0007d006ff187984 */ /* 0x000f220008000c00 */
[----:B------:R-:W-:Y:S01]  /*7fc0*/  FSETP.GEU.AND P0, PT, |R31|, 1.175494350822287508e-38, PT ;  /* 0x008000001f00780b */ /* 0x000fe20003f0e200 */
[----:B-1----:R-:W-:Y:S01]  /*7fd0*/  @!P3 FMUL R19, R19, 4096 ;  /* 0x458000001313b820 */ /* 0x002fe20000400000 */
[----:B------:R-:W-:Y:S01]  /*7fe0*/  FSETP.GEU.AND P2, PT, |R29|, 1.175494350822287508e-38, PT ;  /* 0x008000001d00780b */ /* 0x000fe20003f4e200 */
[----:B------:R-:W-:Y:S01]  /*7ff0*/  FFMA R57, R38, R55, R57 ;  /* 0x0000003726397223 */ /* 0x000fe20000000039 */
[----:B------:R-:W-:Y:S01]  /*8000*/  FFMA R38, R10, R10, R33 ;  /* 0x0000000a0a267223 */ /* 0x000fe20000000021 */
[----:B0-----:R-:W-:Y:S01]  /*8010*/  FMUL R12, R19, R12 ;  /* 0x0000000c130c7220 */ /* 0x001fe20000400000 */
[----:B------:R-:W0:Y:S01]  /*8020*/  MUFU.RSQ R22, R22 ;  /* 0x0000001600167308 */ /* 0x000e220000001400 */
[----:B--2---:R-:W-:-:S02]  /*8030*/  @!P4 FMUL R18, R18, 4096 ;  /* 0x458000001212c820 */ /* 0x004fc40000400000 */
[----:B------:R-:W-:Y:S01]  /*8040*/  FMUL R12, R19, R12 ;  /* 0x0000000c130c7220 */ /* 0x000fe20000400000 */
[----:B------:R-:W-:Y:S01]  /*8050*/  FSETP.GEU.AND P3, PT, |R38|, 1.175494350822287508e-38, PT ;  /* 0x008000002600780b */ /* 0x000fe20003f6e200 */
[----:B------:R-:W-:Y:S01]  /*8060*/  FMUL R13, R18, R13 ;  /* 0x0000000d120d7220 */ /* 0x000fe20000400000 */
[----:B------:R-:W-:Y:S01]  /*8070*/  @!P1 FMUL R34, R34, 16777216 ;  /* 0x4b80000022229820 */ /* 0x000fe20000400000 */
[----:B------:R-:W-:Y:S01]  /*8080*/  @!P0 FMUL R31, R31, 16777216 ;  /* 0x4b8000001f1f8820 */ /* 0x000fe20000400000 */
[----:B------:R-:W-:Y:S01]  /*8090*/  FMUL R12, R19, R12 ;  /* 0x0000000c130c7220 */ /* 0x000fe20000400000 */
[----:B---3--:R-:W-:Y:S01]  /*80a0*/  @!P5 FMUL R23, R23, 4096 ;  /* 0x458000001717d820 */ /* 0x008fe20000400000 */
[----:B------:R-:W-:Y:S01]  /*80b0*/  @!P2 FMUL R29, R29, 16777216 ;  /* 0x4b8000001d1da820 */ /* 0x000fe20000400000 */
[----:B------:R-:W-:Y:S01]  /*80c0*/  FMUL R13, R18, R13 ;  /* 0x0000000d120d7220 */ /* 0x000fe20000400000 */
[----:B------:R-:W-:Y:S01]  /*80d0*/  FFMA R16, R16, R12, R53 ;  /* 0x0000000c10107223 */ /* 0x000fe20000000035 */
[C---:B------:R-:W-:Y:S01]  /*80e0*/  FMUL R14, R23.reuse, R14 ;  /* 0x0000000e170e7220 */ /* 0x040fe20000400000 */
[----:B------:R-:W1:Y:S01]  /*80f0*/  MUFU.RSQ R31, R31 ;  /* 0x0000001f001f7308 */ /* 0x000e620000001400 */
[----:B------:R-:W-:Y:S01]  /*8100*/  FMUL R56, R18, R13 ;  /* 0x0000000d12387220 */ /* 0x000fe20000400000 */
[----:B------:R-:W-:Y:S01]  /*8110*/  FFMA R54, R54, R12, R59 ;  /* 0x0000000c36367223 */ /* 0x000fe2000000003b */
[----:B0-----:R-:W-:Y:S01]  /*8120*/  @!P6 FMUL R22, R22, 4096 ;  /* 0x458000001616e820 */ /* 0x001fe20000400000 */
[C---:B------:R-:W-:Y:S01]  /*8130*/  FMUL R14, R23.reuse, R14 ;  /* 0x0000000e170e7220 */ /* 0x040fe20000400000 */
[----:B------:R-:W-:Y:S01]  /*8140*/  FFMA R52, R52, R12, R57 ;  /* 0x0000000c34347223 */ /* 0x000fe20000000039 */
[----:B------:R-:W-:Y:S01]  /*8150*/  @!P3 FMUL R38, R38, 16777216 ;  /* 0x4b8000002626b820 */ /* 0x000fe20000400000 */
[C---:B------:R-:W-:Y:S01]  /*8160*/  FMUL R15, R22.reuse, R15 ;  /* 0x0000000f160f7220 */ /* 0x040fe20000400000 */
[----:B------:R-:W0:Y:S01]  /*8170*/  MUFU.RSQ R29, R29 ;  /* 0x0000001d001d7308 */ /* 0x000e220000001400 */
[----:B------:R-:W-:Y:S01]  /*8180*/  FMUL R33, R23, R14 ;  /* 0x0000000e17217220 */ /* 0x000fe20000400000 */
[-C--:B------:R-:W-:Y:S01]  /*8190*/  FFMA R23, R17, R56.reuse, R16 ;  /* 0x0000003811177223 */ /* 0x080fe20000000010 */
[C---:B------:R-:W-:Y:S01]  /*81a0*/  FMUL R15, R22.reuse, R15 ;  /* 0x0000000f160f7220 */ /* 0x040fe20000400000 */
[-C--:B------:R-:W-:Y:S01]  /*81b0*/  FFMA R35, R21, R56.reuse, R54 ;  /* 0x0000003815237223 */ /* 0x080fe20000000036 */
[----:B------:R-:W-:Y:S01]  /*81c0*/  LDS.128 R16, [UR6+0x3e0] ;  /* 0x0003e006ff107984 */ /* 0x000fe20008000c00 */
[----:B------:R-:W-:Y:S01]  /*81d0*/  FFMA R52, R47, R56, R52 ;  /* 0x000000382f347223 */ /* 0x000fe20000000034 */
[----:B------:R-:W-:Y:S01]  /*81e0*/  FMUL R32, R22, R15 ;  /* 0x0000000f16207220 */ /* 0x000fe20000400000 */
[----:B------:R2:W3:Y:S01]  /*81f0*/  MUFU.RSQ R30, R34 ;  /* 0x00000022001e7308 */ /* 0x0004e20000001400 */
[----:B------:R-:W3:Y:S01]  /*8200*/  LDS.128 R12, [UR6+0x5e0] ;  /* 0x0005e006ff0c7984 */ /* 0x000ee20008000c00 */
[----:B-1----:R-:W-:Y:S01]  /*8210*/  @!P0 FMUL R31, R31, 4096 ;  /* 0x458000001f1f8820 */ /* 0x002fe20000400000 */
[-C--:B------:R-:W-:Y:S01]  /*8220*/  FFMA R35, R44, R33.reuse, R35 ;  /* 0x000000212c237223 */ /* 0x080fe20000000023 */
[----:B------:R-:W-:-:S02]  /*8230*/  FFMA R52, R49, R33, R52 ;  /* 0x0000002131347223 */ /* 0x000fc40000000034 */
[----:B----4-:R-:W-:Y:S01]  /*8240*/  FMUL R26, R31, R26 ;  /* 0x0000001a1f1a7220 */ /* 0x010fe20000400000 */
[-C--:B------:R-:W-:Y:S01]  /*8250*/  FFMA R46, R46, R32.reuse, R35 ;  /* 0x000000202e2e7223 */ /* 0x080fe20000000023 */
[----:B------:R-:W1:Y:S01]  /*8260*/  MUFU.RSQ R38, R38 ;  /* 0x0000002600267308 */ /* 0x000e620000001400 */
[----:B--2---:R-:W-:Y:S01]  /*8270*/  FFMA R34, R20, R33, R23 ;  /* 0x0000002114227223 */ /* 0x004fe20000000017 */
[----:B0-----:R-:W-:Y:S01]  /*8280*/  @!P2 FMUL R29, R29, 4096 ;  /* 0x458000001d1da820 */ /* 0x001fe20000400000 */
[----:B------:R-:W0:Y:S01]  /*8290*/  LDS.128 R20, [UR6+0x1e0] ;  /* 0x0001e006ff147984 */ /* 0x000e220008000c00 */
[-C--:B------:R-:W-:Y:S01]  /*82a0*/  FFMA R51, R51, R32.reuse, R52 ;  /* 0x0000002033337223 */ /* 0x080fe20000000034 */
[----:B------:R-:W-:Y:S01]  /*82b0*/  FFMA R41, R41, R32, R34 ;  /* 0x0000002029297223 */ /* 0x000fe20000000022 */
[----:B------:R-:W-:Y:S01]  /*82c0*/  FMUL R24, R29, R24 ;  /* 0x000000181d187220 */ /* 0x000fe20000400000 */
[----:B------:R-:W-:Y:S01]  /*82d0*/  FMUL R32, R31, R26 ;  /* 0x0000001a1f207220 */ /* 0x000fe20000400000 */
[----:B---3--:R-:W-:-:S02]  /*82e0*/  @!P1 FMUL R30, R30, 4096 ;  /* 0x458000001e1e9820 */ /* 0x008fc40000400000 */
[----:B------:R-:W-:Y:S01]  /*82f0*/  FMUL R24, R29, R24 ;  /* 0x000000181d187220 */ /* 0x000fe20000400000 */
[----:B------:R-:W-:Y:S01]  /*8300*/  FMUL R49, R31, R32 ;  /* 0x000000201f317220 */ /* 0x000fe20000400000 */
[C---:B------:R-:W-:Y:S02]  /*8310*/  FMUL R25, R30.reuse, R25 ;  /* 0x000000191e197220 */ /* 0x040fe40000400000 */
[----:B------:R-:W-:Y:S01]  /*8320*/  FMUL R52, R29, R24 ;  /* 0x000000181d347220 */ /* 0x000fe20000400000 */
[----:B------:R-:W2:Y:S01]  /*8330*/  LDS.128 R32, [UR6+0x5f0] ;  /* 0x0005f006ff207984 */ /* 0x000ea20008000c00 */
[----:B------:R-:W-:Y:S01]  /*8340*/  FMUL R25, R30, R25 ;  /* 0x000000191e197220 */ /* 0x000fe20000400000 */
[----:B-1----:R-:W-:Y:S01]  /*8350*/  @!P3 FMUL R38, R38, 4096 ;  /* 0x458000002626b820 */ /* 0x002fe20000400000 */
[-C--:B------:R-:W-:Y:S01]  /*8360*/  FFMA R41, R28, R52.reuse, R41 ;  /* 0x000000341c297223 */ /* 0x080fe20000000029 */
[-C--:B------:R-:W-:Y:S01]  /*8370*/  FFMA R46, R39, R52.reuse, R46 ;  /* 0x00000034272e7223 */ /* 0x080fe2000000002e */
[----:B------:R-:W-:Y:S01]  /*8380*/  FMUL R44, R30, R25 ;  /* 0x000000191e2c7220 */ /* 0x000fe20000400000 */
[----:B------:R-:W-:Y:S01]  /*8390*/  FMUL R47, R38, R27 ;  /* 0x0000001b262f7220 */ /* 0x000fe20000400000 */
[----:B------:R-:W1:Y:S01]  /*83a0*/  LDS.128 R28, [UR6+0x3f0] ;  /* 0x0003f006ff1c7984 */ /* 0x000e620008000c00 */
[----:B------:R-:W-:Y:S01]  /*83b0*/  FFMA R40, R40, R52, R51 ;  /* 0x0000003428287223 */ /* 0x000fe20000000033 */
[-C--:B------:R-:W-:Y:S01]  /*83c0*/  FFMA R41, R42, R44.reuse, R41 ;  /* 0x0000002c2a297223 */ /* 0x080fe20000000029 */
[----:B------:R-:W-:Y:S01]  /*83d0*/  FMUL R47, R38, R47 ;  /* 0x0000002f262f7220 */ /* 0x000fe20000400000 */
[----:B------:R-:W3:Y:S01]  /*83e0*/  LDS.128 R24, [UR6+0x1f0] ;  /* 0x0001f006ff187984 */ /* 0x000ee20008000c00 */
[-C--:B------:R-:W-:Y:S01]  /*83f0*/  FFMA R39, R11, R44.reuse, R46 ;  /* 0x0000002c0b277223 */ /* 0x080fe2000000002e */
[----:B------:R-:W-:Y:S01]  /*8400*/  FFMA R41, R50, R49, R41 ;  /* 0x0000003132297223 */ /* 0x000fe20000000029 */
[----:B------:R-:W-:Y:S01]  /*8410*/  FMUL R11, R38, R47 ;  /* 0x0000002f260b7220 */ /* 0x000fe20000400000 */
[----:B------:R-:W-:Y:S01]  /*8420*/  FFMA R40, R43, R44, R40 ;  /* 0x0000002c2b287223 */ /* 0x000fe20000000028 */
[----:B------:R-:W-:Y:S01]  /*8430*/  FFMA R42, R36, R49, R39 ;  /* 0x00000031242a7223 */ /* 0x000fe20000000027 */
[----:B------:R-:W-:Y:S01]  /*8440*/  FADD R36, -R5, R12 ;  /* 0x0000000c05247221 */ /* 0x000fe20000000100 */
[----:B------:R-:W-:Y:S01]  /*8450*/  FFMA R10, R10, R11, R41 ;  /* 0x0000000b0a0a7223 */ /* 0x000fe20000000029 */
[----:B------:R-:W-:Y:S01]  /*8460*/  FADD R38, -R4, R16 ;  /* 0x0000001004267221 */ /* 0x000fe20000000100 */
[----:B------:R-:W-:Y:S01]  /*8470*/  FFMA R45, R45, R49, R40 ;  /* 0x000000312d2d7223 */ /* 0x000fe20000000028 */
[----:B------:R-:W-:Y:S01]  /*8480*/  FFMA R41, R36, R36, UR5 ;  /* 0x0000000524297e23 */ /* 0x000fe20008000024 */
[C---:B------:R-:W-:Y:S01]  /*8490*/  FADD R40, -R4.reuse, R17 ;  /* 0x0000001104287221 */ /* 0x040fe20000000100 */
[----:B------:R-:W-:Y:S01]  /*84a0*/  FFMA R37, R37, R11, R42 ;  /* 0x0000000b25257223 */ /* 0x000fe2000000002a */
[----:B------:R-:W-:Y:S01]  /*84b0*/  FADD R42, -R4, R18 ;  /* 0x00000012042a7221 */ /* 0x000fe20000000100 */
[----:B------:R-:W-:Y:S01]  /*84c0*/  FFMA R12, R38, R38, R41 ;  /* 0x00000026260c7223 */ /* 0x000fe20000000029 */
[----:B------:R-:W-:Y:S01]  /*84d0*/  FADD R41, -R5, R14 ;  /* 0x0000000e05297221 */ /* 0x000fe20000000100 */
[----:B0-----:R-:W-:Y:S01]  /*84e0*/  FADD R39, -R3, R20 ;  /* 0x0000001403277221 */ /* 0x001fe20000000100 */
[----:B------:R-:W-:Y:S01]  /*84f0*/  FADD R20, -R5, R13 ;  /* 0x0000000d05147221 */ /* 0x000fe20000000100 */
[----:B------:R-:W-:Y:S01]  /*8500*/  FADD R21, -R3, R21 ;  /* 0x0000001503157221 */ /* 0x000fe20000000100 */
[----:B------:R-:W-:Y:S01]  /*8510*/  FFMA R17, R41, R41, UR5 ;  /* 0x0000000529117e23 */ /* 0x000fe20008000029 */
[----:B------:R-:W-:Y:S01]  /*8520*/  FFMA R47, R39, R39, R12 ;  /* 0x00000027272f7223 */ /* 0x000fe2000000000c */
[----:B------:R-:W-:Y:S01]  /*8530*/  FFMA R13, R20, R20, UR5 ;  /* 0x00000005140d7e23 */ /* 0x000fe20008000014 */
[----:B------:R-:W-:Y:S01]  /*8540*/  FADD R44, -R5, R15 ;  /* 0x0000000f052c7221 */ /* 0x000fe20000000100 */
[----:B------:R-:W-:Y:S01]  /*8550*/  FADD R22, -R3, R22 ;  /* 0x0000001603167221 */ /* 0x000fe20000000100 */
[----:B------:R-:W-:Y:S01]  /*8560*/  FADD R43, -R4, R19 ;  /* 0x00000013042b7221 */ /* 0x000fe20000000100 */
[----:B------:R-:W-:Y:S01]  /*8570*/  FFMA R12, R40, R40, R13 ;  /* 0x00000028280c7223 */ /* 0x000fe2000000000d */
[----:B------:R-:W-:Y:S01]  /*8580*/  FFMA R17, R42, R42, R17 ;  /* 0x0000002a2a117223 */ /* 0x000fe20000000011 */
[----:B------:R-:W-:Y:S01]  /*8590*/  FFMA R16, R44, R44, UR5 ;  /* 0x000000052c107e23 */ /* 0x000fe2000800002c */
[----:B------:R-:W-:Y:S01]  /*85a0*/  FSETP.GEU.AND P5, PT, |R47|, 1.175494350822287508e-38, PT ;  /* 0x008000002f00780b */ /* 0x000fe20003fae200 */
[----:B------:R-:W-:Y:S01]  /*85b0*/  FFMA R46, R21, R21, R12 ;  /* 0x00000015152e7223 */ /* 0x000fe2000000000c */
[----:B------:R-:W-:Y:S01]  /*85c0*/  FADD R23, -R3, R23 ;  /* 0x0000001703177221 */ /* 0x000fe20000000100 */
[----:B------:R-:W0:Y:S01]  /*85d0*/  LDS.128 R12, [UR6+0x7e0] ;  /* 0x0007e006ff0c7984 */ /* 0x000e220008000c00 */
[----:B------:R-:W-:Y:S01]  /*85e0*/  FFMA R17, R22, R22, R17 ;  /* 0x0000001616117223 */ /* 0x000fe20000000011 */
[----:B------:R-:W-:Y:S01]  /*85f0*/  FFMA R16, R43, R43, R16 ;  /* 0x0000002b2b107223 */ /* 0x000fe20000000010 */
[----:B------:R-:W-:Y:S01]  /*8600*/  FSETP.GEU.AND P4, PT, |R46|, 1.175494350822287508e-38, PT ;  /* 0x008000002e00780b */ /* 0x000fe20003f8e200 */
[C---:B--2---:R-:W-:Y:S01]  /*8610*/  FADD R32, -R5.reuse, R32 ;  /* 0x0000002005207221 */ /* 0x044fe20000000100 */
[----:B------:R-:W-:Y:S01]  /*8620*/  FADD R33, -R5, R33 ;  /* 0x0000002105217221 */ /* 0x000fe20000000100 */
[----:B------:R-:W-:Y:S01]  /*8630*/  FFMA R50, R23, R23, R16 ;  /* 0x0000001717327223 */ /* 0x000fe20000000010 */
[----:B-1----:R-:W-:Y:S01]  /*8640*/  FADD R28, -R4, R28 ;  /* 0x0000001c041c7221 */ /* 0x002fe20000000100 */
[----:B------:R-:W-:Y:S01]  /*8650*/  FSETP.GEU.AND P3, PT, |R17|, 1.175494350822287508e-38, PT ;  /* 0x008000001100780b */ /* 0x000fe20003f6e200 */
[----:B------:R-:W-:Y:S01]  /*8660*/  FFMA R19, R32, R32, UR5 ;  /* 0x0000000520137e23 */ /* 0x000fe20008000020 */
[----:B------:R-:W-:Y:S01]  /*8670*/  FADD R29, -R4, R29 ;  /* 0x0000001d041d7221 */ /* 0x000fe20000000100 */
[----:B------:R-:W-:Y:S01]  /*8680*/  FFMA R16, R33, R33, UR5 ;  /* 0x0000000521107e23 */ /* 0x000fe20008000021 */
[C---:B---3--:R-:W-:Y:S01]  /*8690*/  FADD R24, -R3.reuse, R24 ;  /* 0x0000001803187221 */ /* 0x048fe20000000100 */
[----:B------:R-:W-:Y:S01]  /*86a0*/  FFMA R19, R28, R28, R19 ;  /* 0x0000001c1c137223 */ /* 0x000fe20000000013 */
[----:B------:R-:W-:Y:S01]  /*86b0*/  FADD R25, -R3, R25 ;  /* 0x0000001903197221 */ /* 0x000fe20000000100 */
[----:B------:R-:W-:Y:S01]  /*86c0*/  FFMA R16, R29, R29, R16 ;  /* 0x0000001d1d107223 */ /* 0x000fe20000000010 */
[----:B------:R-:W-:Y:S01]  /*86d0*/  @!P5 FMUL R47, R47, 16777216 ;  /* 0x4b8000002f2fd820 */ /* 0x000fe20000400000 */
[C---:B------:R-:W-:Y:S01]  /*86e0*/  FADD R34, -R5.reuse, R34 ;  /* 0x0000002205227221 */ /* 0x040fe20000000100 */
[----:B------:R-:W-:Y:S01]  /*86f0*/  FADD R35, -R5, R35 ;  /* 0x0000002305237221 */ /* 0x000fe20000000100 */
[----:B------:R-:W-:Y:S01]  /*8700*/  FFMA R54, R24, R24, R19 ;  /* 0x0000001818367223 */ /* 0x000fe20000000013 */
[----:B------:R-:W-:Y:S01]  /*8710*/  FFMA R53, R25, R25, R16 ;  /* 0x0000001919357223 */ /* 0x000fe20000000010 */
[----:B------:R-:W-:Y:S01]  /*8720*/  @!P4 FMUL R46, R46, 16777216 ;  /* 0x4b8000002e2ec820 */ /* 0x000fe20000400000 */
[C---:B------:R-:W-:Y:S01]  /*8730*/  FADD R30, -R4.reuse, R30 ;  /* 0x0000001e041e7221 */ /* 0x040fe20000000100 */
[----:B------:R-:W-:Y:S01]  /*8740*/  FADD R31, -R4, R31 ;  /* 0x0000001f041f7221 */ /* 0x000fe20000000100 */
[----:B------:R-:W-:Y:S01]  /*8750*/  FFMA R19, R34, R34, UR5 ;  /* 0x0000000522137e23 */ /* 0x000fe20008000022 */
[----:B------:R-:W-:Y:S01]  /*8760*/  FFMA R16, R35, R35, UR5 ;  /* 0x0000000523107e23 */ /* 0x000fe20008000023 */
[----:B------:R-:W1:Y:S01]  /*8770*/  MUFU.RSQ R47, R47 ;  /* 0x0000002f002f7308 */ /* 0x000e620000001400 */
[----:B------:R-:W-:Y:S01]  /*8780*/  @!P3 FMUL R17, R17, 16777216 ;  /* 0x4b8000001111b820 */ /* 0x000fe20000400000 */
[----:B------:R-:W-:Y:S01]  /*8790*/  FFMA R19, R30, R30, R19 ;  /* 0x0000001e1e137223 */ /* 0x000fe20000000013 */
[----:B------:R-:W-:Y:S01]  /*87a0*/  FFMA R16, R31, R31, R16 ;  /* 0x0000001f1f107223 */ /* 0x000fe20000000010 */
[C---:B------:R-:W-:Y:S01]  /*87b0*/  FADD R26, -R3.reuse, R26 ;  /* 0x0000001a031a7221 */ /* 0x040fe20000000100 */
[----:B------:R-:W-:Y:S01]  /*87c0*/  FADD R27, -R3, R27 ;  /* 0x0000001b031b7221 */ /* 0x000fe20000000100 */
[----:B------:R-:W-:Y:S01]  /*87d0*/  FSETP.GEU.AND P2, PT, |R50|, 1.175494350822287508e-38, PT ;  /* 0x008000003200780b */ /* 0x000fe20003f4e200 */
[----:B------:R-:W-:Y:S01]  /*87e0*/  FFMA R51, R48, R11, R45 ;  /* 0x0000000b30337223 */ /* 0x000fe2000000002d */
[----:B------:R-:W2:Y:S01]  /*87f0*/  MUFU.RSQ R46, R46 ;  /* 0x0000002e002e7308 */ /* 0x000ea20000001400 */
[----:B------:R-:W-:Y:S01]  /*8800*/  FFMA R52, R26, R26, R19 ;  /* 0x0000001a1a347223 */ /* 0x000fe20000000013 */
[----:B------:R-:W-:Y:S01]  /*8810*/  FFMA R45, R27, R27, R16 ;  /* 0x0000001b1b2d7223 */ /* 0x000fe20000000010 */
[----:B------:R-:W-:-:S02]  /*8820*/  FSETP.GEU.AND P1, PT, |R54|, 1.175494350822287508e-38, PT ;  /* 0x008000003600780b */ /* 0x000fc40003f2e200 */
[----:B------:R-:W-:Y:S02]  /*8830*/  FSETP.GEU.AND P0, PT, |R53|, 1.175494350822287508e-38, PT ;  /* 0x008000003500780b */ /* 0x000fe40003f0e200 */
[----:B------:R-:W-:Y:S01]  /*8840*/  FSETP.GEU.AND P6, PT, |R45|, 1.175494350822287508e-38, PT ;  /* 0x008000002d00780b */ /* 0x000fe20003fce200 */
[----:B------:R3:W4:Y:S01]  /*8850*/  MUFU.RSQ R49, R17 ;  /* 0x0000001100317308 */ /* 0x0007220000001400 */
[----:B-1----:R-:W-:Y:S01]  /*8860*/  @!P5 FMUL R47, R47, 4096 ;  /* 0x458000002f2fd820 */ /* 0x002fe20000400000 */
[----:B------:R-:W-:Y:S01]  /*8870*/  FSETP.GEU.AND P5, PT, |R52|, 1.175494350822287508e-38, PT ;  /* 0x008000003400780b */ /* 0x000fe20003fae200 */
[----:B------:R-:W-:Y:S02]  /*8880*/  @!P2 FMUL R50, R50, 16777216 ;  /* 0x4b8000003232a820 */ /* 0x000fe40000400000 */
[----:B0-----:R-:W-:-:S03]  /*8890*/  FMUL R12, R47, R12 ;  /* 0x0000000c2f0c7220 */ /* 0x001fc60000400000 */
[----:B------:R-:W-:Y:S01]  /*88a0*/  @!P1 FMUL R54, R54, 16777216 ;  /* 0x4b80000036369820 */ /* 0x000fe20000400000 */
[----:B---3--:R-:W0:Y:S01]  /*88b0*/  LDS.128 R16, [UR6+0x7f0] ;  /* 0x0007f006ff107984 */ /* 0x008e220008000c00 */
[----:B--2---:R-:W-:Y:S01]  /*88c0*/  @!P4 FMUL R46, R46, 4096 ;  /* 0x458000002e2ec820 */ /* 0x004fe20000400000 */
[----:B------:R-:W1:Y:S01]  /*88d0*/  MUFU.RSQ R50, R50 ;  /* 0x0000003200327308 */ /* 0x000e620000001400 */
[----:B------:R-:W-:Y:S01]  /*88e0*/  FMUL R12, R47, R12 ;  /* 0x0000000c2f0c7220 */ /* 0x000fe20000400000 */
[----:B------:R-:W-:Y:S01]  /*88f0*/  @!P0 FMUL R53, R53, 16777216 ;  /* 0x4b80000035358820 */ /* 0x000fe20000400000 */
[----:B------:R-:W-:Y:S01]  /*8900*/  FMUL R13, R46, R13 ;  /* 0x0000000d2e0d7220 */ /* 0x000fe20000400000 */
[----:B------:R-:W-:Y:S01]  /*8910*/  @!P5 FMUL R52, R52, 16777216 ;  /* 0x4b8000003434d820 */ /* 0x000fe20000400000 */
[----:B------:R-:W-:Y:S01]  /*8920*/  FMUL R12, R47, R12 ;  /* 0x0000000c2f0c7220 */ /* 0x000fe20000400000 */
[----:B----4-:R-:W-:Y:S01]  /*8930*/  @!P3 FMUL R49, R49, 4096 ;  /* 0x458000003131b820 */ /* 0x010fe20000400000 */
[C---:B------:R-:W-:Y:S01]  /*8940*/  FMUL R13, R46.reuse, R13 ;  /* 0x0000000d2e0d7220 */ /* 0x040fe20000400000 */
[----:B------:R-:W2:Y:S01]  /*8950*/  MUFU.RSQ R11, R54 ;  /* 0x00000036000b7308 */ /* 0x000ea20000001400 */
[----:B------:R-:W-:Y:S01]  /*8960*/  FFMA R10, R39, R12, R10 ;  /* 0x0000000c270a7223 */ /* 0x000fe2000000000a */
[----:B------:R-:W-:Y:S01]  /*8970*/  @!P6 FMUL R45, R45, 16777216 ;  /* 0x4b8000002d2de820 */ /* 0x000fe20000400000 */
[----:B------:R-:W-:Y:S01]  /*8980*/  FMUL R46, R46, R13 ;  /* 0x0000000d2e2e7220 */ /* 0x000fe20000400000 */
[----:B------:R-:W-:Y:S01]  /*8990*/  FMUL R14, R49, R14 ;  /* 0x0000000e310e7220 */ /* 0x000fe20000400000 */
[-C--:B------:R-:W-:Y:S01]  /*89a0*/  FFMA R37, R38, R12.reuse, R37 ;  /* 0x0000000c26257223 */ /* 0x080fe20000000025 */
[----:B------:R-:W-:Y:S01]  /*89b0*/  FFMA R51, R36, R12, R51 ;  /* 0x0000000c24337223 */ /* 0x000fe20000000033 */
[----:B------:R-:W-:Y:S01]  /*89c0*/  FFMA R21, R21, R46, R10 ;  /* 0x0000002e15157223 */ /* 0x000fe2000000000a */
[----:B------:R-:W3:Y:S01]  /*89d0*/  MUFU.RSQ R48, R53 ;  /* 0x0000003500307308 */ /* 0x000ee20000001400 */
[----:B-1----:R-:W-:Y:S01]  /*89e0*/  @!P2 FMUL R50, R50, 4096 ;  /* 0x458000003232a820 */ /* 0x002fe20000400000 */
[C---:B------:R-:W-:Y:S01]  /*89f0*/  FMUL R14, R49.reuse, R14 ;  /* 0x0000000e310e7220 */ /* 0x040fe20000400000 */
[-C--:B------:R-:W-:Y:S01]  /*8a00*/  FFMA R37, R40, R46.reuse, R37 ;  /* 0x0000002e28257223 */ /* 0x080fe20000000025 */
[----:B------:R-:W-:Y:S01]  /*8a10*/  FFMA R20, R20, R46, R51 ;  /* 0x0000002e14147223 */ /* 0x000fe20000000033 */
[----:B------:R-:W-:Y:S01]  /*8a20*/  FMUL R15, R50, R15 ;  /* 0x0000000f320f7220 */ /* 0x000fe20000400000 */
[----:B------:R-:W-:-:S02]  /*8a30*/  FMUL R14, R49, R14 ;  /* 0x0000000e310e7220 */ /* 0x000fc40000400000 */
[----:B------:R-:W1:Y:S01]  /*8a40*/  MUFU.RSQ R13, R52 ;  /* 0x00000034000d7308 */ /* 0x000e620000001400 */
[----:B--2---:R-:W-:Y:S01]  /*8a50*/  @!P1 FMUL R11, R11, 4096 ;  /* 0x458000000b0b9820 */ /* 0x004fe20000400000 */
[----:B------:R-:W-:Y:S01]  /*8a60*/  FMUL R15, R50, R15 ;  /* 0x0000000f320f7220 */ /* 0x000fe20000400000 */
[-C--:B------:R-:W-:Y:S01]  /*8a70*/  FFMA R22, R22, R14.reuse, R21 ;  /* 0x0000000e16167223 */ /* 0x080fe20000000015 */
[-C--:B------:R-:W-:Y:S01]  /*8a80*/  FFMA R42, R42, R14.reuse, R37 ;  /* 0x0000000e2a2a7223 */ /* 0x080fe20000000025 */
[----:B------:R-:W-:Y:S01]  /*8a90*/  FFMA R41, R41, R14, R20 ;  /* 0x0000000e29297223 */ /* 0x000fe20000000014 */
[----:B------:R-:W-:Y:S02]  /*8aa0*/  FMUL R15, R50, R15 ;  /* 0x0000000f320f7220 */ /* 0x000fe40000400000 */
[----:B------:R-:W2:Y:S01]  /*8ab0*/  MUFU.RSQ R10, R45 ;  /* 0x0000002d000a7308 */ /* 0x000ea20000001400 */
[----:B---3--:R-:W-:Y:S01]  /*8ac0*/  @!P0 FMUL R48, R48, 4096 ;  /* 0x4580000030308820 */ /* 0x008fe20000400000 */
[-C--:B------:R-:W-:Y:S01]  /*8ad0*/  FFMA R23, R23, R15.reuse, R22 ;  /* 0x0000000f17177223 */ /* 0x080fe20000000016 */
[-C--:B------:R-:W-:Y:S01]  /*8ae0*/  FFMA R43, R43, R15.reuse, R42 ;  /* 0x0000000f2b2b7223 */ /* 0x080fe2000000002a */
[----:B------:R-:W-:Y:S01]  /*8af0*/  FFMA R41, R44, R15, R41 ;  /* 0x0000000f2c297223 */ /* 0x000fe20000000029 */
[----:B0-----:R-:W-:Y:S01]  /*8b00*/  FMUL R16, R11, R16 ;  /* 0x000000100b107220 */ /* 0x001fe20000400000 */
[----:B------:R-:W-:Y:S01]  /*8b10*/  FMUL R17, R48, R17 ;  /* 0x0000001130117220 */ /* 0x000fe20000400000 */
[----:B-1----:R-:W-:-:S02]  /*8b20*/  @!P5 FMUL R13, R13, 4096 ;  /* 0x458000000d0dd820 */ /* 0x002fc40000400000 */
[----:B------:R-:W-:Y:S01]  /*8b30*/  FMUL R16, R11, R16 ;  /* 0x000000100b107220 */ /* 0x000fe20000400000 */
[C---:B------:R-:W-:Y:S01]  /*8b40*/  FMUL R17, R48.reuse, R17 ;  /* 0x0000001130117220 */ /* 0x040fe20000400000 */
[----:B------:R-:W-:Y:S02]  /*8b50*/  FMUL R18, R13, R18 ;  /* 0x000000120d127220 */ /* 0x000fe40000400000 */
[----:B------:R-:W-:Y:S01]  /*8b60*/  FMUL R16, R11, R16 ;  /* 0x000000100b107220 */ /* 0x000fe20000400000 */
[----:B------:R-:W-:Y:S01]  /*8b70*/  FMUL R17, R48, R17 ;  /* 0x0000001130117220 */ /* 0x000fe20000400000 */
[----:B--2---:R-:W-:Y:S01]  /*8b80*/  @!P6 FMUL R10, R10, 4096 ;  /* 0x458000000a0ae820 */ /* 0x004fe20000400000 */
[C---:B------:R-:W-:Y:S01]  /*8b90*/  FMUL R18, R13.reuse, R18 ;  /* 0x000000120d127220 */ /* 0x040fe20000400000 */
[-C--:B------:R-:W-:Y:S01]  /*8ba0*/  FFMA R24, R24, R16.reuse, R23 ;  /* 0x0000001018187223 */ /* 0x080fe20000000017 */
[-C--:B------:R-:W-:Y:S01]  /*8bb0*/  FFMA R28, R28, R16.reuse, R43 ;  /* 0x000000101c1c7223 */ /* 0x080fe2000000002b */
[----:B------:R-:W-:Y:S01]  /*8bc0*/  FMUL R19, R10, R19 ;  /* 0x000000130a137220 */ /* 0x000fe20000400000 */
[----:B------:R-:W-:Y:S01]  /*8bd0*/  FFMA R16, R32, R16, R41 ;  /* 0x0000001020107223 */ /* 0x000fe20000000029 */
[----:B------:R-:W-:Y:S01]  /*8be0*/  FMUL R18, R13, R18 ;  /* 0x000000120d127220 */ /* 0x000fe20000400000 */
[-C--:B------:R-:W-:Y:S01]  /*8bf0*/  FFMA R25, R25, R17.reuse, R24 ;  /* 0x0000001119197223 */ /* 0x080fe20000000018 */
[----:B------:R-:W-:Y:S01]  /*8c00*/  FFMA R29, R29, R17, R28 ;  /* 0x000000111d1d7223 */ /* 0x000fe2000000001c */
[----:B------:R-:W-:Y:S01]  /*8c10*/  FMUL R19, R10, R19 ;  /* 0x000000130a137220 */ /* 0x000fe20000400000 */
[----:B------:R-:W-:Y:S01]  /*8c20*/  FFMA R17, R33, R17, R16 ;  /* 0x0000001121117223 */ /* 0x000fe20000000010 */
[-C--:B------:R-:W-:Y:S01]  /*8c30*/  FFMA R26, R26, R18.reuse, R25 ;  /* 0x000000121a1a7223 */ /* 0x080fe20000000019 */
[-C--:B------:R-:W-:Y:S01]  /*8c40*/  FFMA R30, R30, R18.reuse, R29 ;  /* 0x000000121e1e7223 */ /* 0x080fe2000000001d */
[----:B------:R-:W-:Y:S01]  /*8c50*/  FMUL R19, R10, R19 ;  /* 0x000000130a137220 */ /* 0x000fe20000400000 */
[----:B------:R-:W-:-:S03]  /*8c60*/  FFMA R18, R34, R18, R17 ;  /* 0x0000001222127223 */ /* 0x000fc60000000011 */
[-C--:B------:R-:W-:Y:S01]  /*8c70*/  FFMA R44, R27, R19.reuse, R26 ;  /* 0x000000131b2c7223 */ /* 0x080fe2000000001a */
[-C--:B------:R-:W-:Y:S01]  /*8c80*/  FFMA R45, R31, R19.reuse, R30 ;  /* 0x000000131f2d7223 */ /* 0x080fe2000000001e */
[----:B------:R-:W-:Y:S01]  /*8c90*/  FFMA R43, R35, R19, R18 ;  /* 0x00000013232b7223 */ /* 0x000fe20000000012 */
[----:B------:R-:W-:Y:S06]  /*8ca0*/  BRA `(.L_x_3) ;  /* 0x0000000800947947 */ /* 0x000fec0003800000 */
.L_x_2:
[----:B------:R-:W-:-:S09]  /*8cb0*/  UISETP.GE.AND UP0, UPT, UR5, 0x1, UPT ;  /* 0x000000010500788c */ /* 0x000fd2000bf06270 */
[----:B------:R-:W-:Y:S05]  /*8cc0*/  BRA.U !UP0, `(.L_x_3) ;  /* 0x00000009088c7547 */ /* 0x000fea000b800000 */
[----:B------:R-:W-:Y:S02]  /*8cd0*/  UISETP.GE.AND UP1, UPT, UR11, 0x4, UPT ;  /* 0x000000040b00788c */ /* 0x000fe4000bf26270 */
[----:B------:R-:W-:Y:S01]  /*8ce0*/  UISETP.NE.AND UP0, UPT, UR19, URZ, UPT ;  /* 0x000000ff1300728c */ /* 0x000fe2000bf05270 */
[----:B------:R-:W-:-:S06]  /*8cf0*/  UMOV UR5, URZ ;  /* 0x000000ff00057c82 */ /* 0x000fcc0008000000 */
[----:B------:R-:W-:Y:S05]  /*8d00*/  BRA.U !UP1, `(.L_x_4) ;  /* 0x0000000509587547 */ /* 0x000fea000b800000 */
[----:B------:R-:W-:Y:S01]  /*8d10*/  ULOP3.LUT UR5, UR10, 0xfc, URZ, 0xc0, !UPT ;  /* 0x000000fc0a057892 */ /* 0x000fe2000f8ec0ff */
[----:B------:R-:W1:Y:S01]  /*8d20*/  LDCU UR21, c[0x3][0x8] ;  /* 0x00c00100ff1577ac */ /* 0x000e620008000800 */
[----:B------:R-:W-:Y:S02]  /*8d30*/  UIADD3 UR14, UPT, UPT, UR6, 0x8, URZ ;  /* 0x00000008060e7890 */ /* 0x000fe4000fffe0ff */
[----:B------:R-:W-:Y:S02]  /*8d40*/  UIADD3 UR15, UPT, UPT, UR7, 0x8, URZ ;  /* 0x00000008070f7890 */ /* 0x000fe4000fffe0ff */
[----:B------:R-:W-:Y:S02]  /*8d50*/  UIADD3 UR16, UPT, UPT, UR8, 0x8, URZ ;  /* 0x0000000808107890 */ /* 0x000fe4000fffe0ff */
[----:B------:R-:W-:Y:S02]  /*8d60*/  UIADD3 UR17, UPT, UPT, UR9, 0x8, URZ ;  /* 0x0000000809117890 */ /* 0x000fe4000fffe0ff */
[----:B------:R-:W-:-:S12]  /*8d70*/  UIADD3 UR18, UPT, UPT, -UR5, URZ, URZ ;  /* 0x000000ff05127290 */ /* 0x000fd8000fffe1ff */
.L_x_5:
[----:B------:R-:W2:Y:S01]  /*8d80*/  LDS.64 R20, [UR16+-0x8] ;  /* 0xfffff810ff147984 */ /* 0x000ea20008000a00 */
[----:B------:R-:W-:-:S03]  /*8d90*/  UIADD3 UR18, UPT, UPT, UR18, 0x4, URZ ;  /* 0x0000000412127890 */ /* 0x000fc6000fffe0ff */
[----:B------:R-:W3:Y:S01]  /*8da0*/  LDS.64 R18, [UR15+-0x8] ;  /* 0xfffff80fff127984 */ /* 0x000ee20008000a00 */
[----:B------:R-:W-:-:S03]  /*8db0*/  UISETP.NE.AND UP1, UPT, UR18, URZ, UPT ;  /* 0x000000ff1200728c */ /* 0x000fc6000bf25270 */
[----:B0-----:R-:W0:Y:S04]  /*8dc0*/  LDS.64 R14, [UR14+-0x8] ;  /* 0xfffff80eff0e7984 */ /* 0x001e280008000a00 */
[----:B------:R-:W4:Y:S01]  /*8dd0*/  LDS.64 R26, [UR16] ;  /* 0x00000010ff1a7984 */ /* 0x000f220008000a00 */
[----:B------:R-:W-:-:S03]  /*8de0*/  UIADD3 UR16, UPT, UPT, UR16, 0x10, URZ ;  /* 0x0000001010107890 */ /* 0x000fc6000fffe0ff */
[----:B------:R-:W4:Y:S01]  /*8df0*/  LDS.64 R12, [UR15] ;  /* 0x0000000fff0c7984 */ /* 0x000f220008000a00 */
[----:B------:R-:W-:-:S03]  /*8e00*/  UIADD3 UR15, UPT, UPT, UR15, 0x10, URZ ;  /* 0x000000100f0f7890 */ /* 0x000fc6000fffe0ff */
[----:B------:R-:W4:Y:S01]  /*8e10*/  LDS.64 R10, [UR14] ;  /* 0x0000000eff0a7984 */ /* 0x000f220008000a00 */
[----:B------:R-:W-:Y:S01]  /*8e20*/  UIADD3 UR14, UPT, UPT, UR14, 0x10, URZ ;  /* 0x000000100e0e7890 */ /* 0x000fe2000fffe0ff */
[C---:B--2--5:R-:W-:Y:S01]  /*8e30*/  FADD R20, -R5.reuse, R20 ;  /* 0x0000001405147221 */ /* 0x064fe20000000100 */
[----:B------:R-:W-:Y:S01]  /*8e40*/  FADD R16, -R5, R21 ;  /* 0x0000001505107221 */ /* 0x000fe20000000100 */
[----:B---3--:R-:W-:Y:S02]  /*8e50*/  FADD R22, -R4, R18 ;  /* 0x0000001204167221 */ /* 0x008fe40000000100 */
[----:B-1----:R-:W-:Y:S01]  /*8e60*/  FFMA R17, R20, R20, UR21 ;  /* 0x0000001514117e23 */ /* 0x002fe20008000014 */
[----:B------:R-:W-:Y:S01]  /*8e70*/  FADD R19, -R4, R19 ;  /* 0x0000001304137221 */ /* 0x000fe20000000100 */
[----:B------:R-:W-:Y:S01]  /*8e80*/  FFMA R18, R16, R16, UR21 ;  /* 0x0000001510127e23 */ /* 0x000fe20008000010 */
[C---:B0-----:R-:W-:Y:S01]  /*8e90*/  FADD R21, -R3.reuse, R14 ;  /* 0x0000000e03157221 */ /* 0x041fe20000000100 */
[----:B------:R-:W-:Y:S01]  /*8ea0*/  FFMA R14, R22, R22, R17 ;  /* 0x00000016160e7223 */ /* 0x000fe20000000011 */
[----:B------:R-:W-:Y:S01]  /*8eb0*/  FADD R24, -R3, R15 ;  /* 0x0000000f03187221 */ /* 0x000fe20000000100 */
[----:B------:R-:W-:Y:S01]  /*8ec0*/  FFMA R25, R19, R19, R18 ;  /* 0x0000001313197223 */ /* 0x000fe20000000012 */
[C---:B----4-:R-:W-:Y:S01]  /*8ed0*/  FADD R17, -R5.reuse, R26 ;  /* 0x0000001a05117221 */ /* 0x050fe20000000100 */
[----:B------:R-:W-:Y:S01]  /*8ee0*/  FADD R18, -R5, R27 ;  /* 0x0000001b05127221 */ /* 0x000fe20000000100 */
[----:B------:R-:W-:Y:S01]  /*8ef0*/  FFMA R23, R21, R21, R14 ;  /* 0x0000001515177223 */ /* 0x000fe2000000000e */
[----:B------:R-:W-:Y:S01]  /*8f00*/  FFMA R26, R24, R24, R25 ;  /* 0x00000018181a7223 */ /* 0x000fe20000000019 */
[C---:B------:R-:W-:Y:S01]  /*8f10*/  FADD R12, -R4.reuse, R12 ;  /* 0x0000000c040c7221 */ /* 0x040fe20000000100 */
[----:B------:R-:W-:Y:S01]  /*8f20*/  FFMA R25, R17, R17, UR21 ;  /* 0x0000001511197e23 */ /* 0x000fe20008000011 */
[----:B------:R-:W-:Y:S01]  /*8f30*/  FADD R13, -R4, R13 ;  /* 0x0000000d040d7221 */ /* 0x000fe20000000100 */
[----:B------:R-:W-:Y:S01]  /*8f40*/  FFMA R28, R18, R18, UR21 ;  /* 0x00000015121c7e23 */ /* 0x000fe20008000012 */
[C---:B------:R-:W-:Y:S01]  /*8f50*/  FADD R30, -R3.reuse, R10 ;  /* 0x0000000a031e7221 */ /* 0x040fe20000000100 */
[----:B------:R-:W-:Y:S01]  /*8f60*/  FFMA R25, R12, R12, R25 ;  /* 0x0000000c0c197223 */ /* 0x000fe20000000019 */
[----:B------:R-:W0:Y:S01]  /*8f70*/  LDS.64 R14, [UR17+-0x8] ;  /* 0xfffff811ff0e7984 */ /* 0x000e220008000a00 */
[----:B------:R-:W-:Y:S01]  /*8f80*/  FADD R32, -R3, R11 ;  /* 0x0000000b03207221 */ /* 0x000fe20000000100 */
[----:B------:R-:W-:Y:S01]  /*8f90*/  FSETP.GEU.AND P0, PT, |R23|, 1.175494350822287508e-38, PT ;  /* 0x008000001700780b */ /* 0x000fe20003f0e200 */
[----:B------:R-:W-:Y:S01]  /*8fa0*/  FFMA R11, R13, R13, R28 ;  /* 0x0000000d0d0b7223 */ /* 0x000fe2000000001c */
[----:B------:R-:W-:Y:S01]  /*8fb0*/  FFMA R27, R30, R30, R25 ;  /* 0x0000001e1e1b7223 */ /* 0x000fe20000000019 */
[----:B------:R-:W-:-:S02]  /*8fc0*/  FSETP.GEU.AND P1, PT, |R26|, 1.175494350822287508e-38, PT ;  /* 0x008000001a00780b */ /* 0x000fc40003f2e200 */
[----:B------:R-:W-:Y:S02]  /*8fd0*/  FFMA R29, R32, R32, R11 ;  /* 0x00000020201d7223 */ /* 0x000fe4000000000b */
[----:B------:R-:W-:Y:S01]  /*8fe0*/  FSETP.GEU.AND P2, PT, |R27|, 1.175494350822287508e-38, PT ;  /* 0x008000001b00780b */ /* 0x000fe20003f4e200 */
[----:B------:R-:W1:Y:S01]  /*8ff0*/  LDS.64 R10, [UR17] ;  /* 0x00000011ff0a7984 */ /* 0x000e620008000a00 */
[----:B------:R-:W-:Y:S01]  /*9000*/  UIADD3 UR17, UPT, UPT, UR17, 0x10, URZ ;  /* 0x0000001011117890 */ /* 0x000fe2000fffe0ff */
[----:B------:R-:W-:-:S03]  /*9010*/  FSETP.GEU.AND P3, PT, |R29|, 1.175494350822287508e-38, PT ;  /* 0x008000001d00780b */ /* 0x000fc60003f6e200 */
[----:B------:R-:W-:-:S03]  /*9020*/  @!P0 FMUL R23, R23, 16777216 ;  /* 0x4b80000017178820 */ /* 0x000fc60000400000 */
[----:B------:R-:W-:Y:S01]  /*9030*/  @!P1 FMUL R26, R26, 16777216 ;  /* 0x4b8000001a1a9820 */ /* 0x000fe20000400000 */
[----:B------:R-:W2:Y:S03]  /*9040*/  MUFU.RSQ R25, R23 ;  /* 0x0000001700197308 */ /* 0x000ea60000001400 */
[----:B------:R-:W-:-:S03]  /*9050*/  @!P2 FMUL R27, R27, 16777216 ;  /* 0x4b8000001b1ba820 */ /* 0x000fc60000400000 */
[----:B------:R-:W-:Y:S02]  /*9060*/  @!P3 FMUL R29, R29, 16777216 ;  /* 0x4b8000001d1db820 */ /* 0x000fe40000400000 */
[----:B------:R-:W3:Y:S08]  /*9070*/  MUFU.RSQ R28, R26 ;  /* 0x0000001a001c7308 */ /* 0x000ef00000001400 */
[----:B------:R-:W4:Y:S01]  /*9080*/  MUFU.RSQ R27, R27 ;  /* 0x0000001b001b7308 */ /* 0x000f220000001400 */
[----:B--2---:R-:W-:-:S04]  /*9090*/  @!P0 FMUL R25, R25, 4096 ;  /* 0x4580000019198820 */ /* 0x004fc80000400000 */
[----:B0-----:R-:W-:-:S03]  /*90a0*/  FMUL R14, R25, R14 ;  /* 0x0000000e190e7220 */ /* 0x001fc60000400000 */
[----:B------:R-:W0:Y:S01]  /*90b0*/  MUFU.RSQ R34, R29 ;  /* 0x0000001d00227308 */ /* 0x000e220000001400 */
[----:B---3--:R-:W-:Y:S01]  /*90c0*/  @!P1 FMUL R28, R28, 4096 ;  /* 0x458000001c1c9820 */ /* 0x008fe20000400000 */
[----:B------:R-:W-:-:S03]  /*90d0*/  FMUL R14, R25, R14 ;  /* 0x0000000e190e7220 */ /* 0x000fc60000400000 */
[C---:B------:R-:W-:Y:S01]  /*90e0*/  FMUL R15, R28.reuse, R15 ;  /* 0x0000000f1c0f7220 */ /* 0x040fe20000400000 */
[----:B------:R-:W-:Y:S01]  /*90f0*/  FMUL R14, R25, R14 ;  /* 0x0000000e190e7220 */ /* 0x000fe20000400000 */
[----:B----4-:R-:W-:Y:S02]  /*9100*/  @!P2 FMUL R27, R27, 4096 ;  /* 0x458000001b1ba820 */ /* 0x010fe40000400000 */
[----:B------:R-:W-:Y:S01]  /*9110*/  FMUL R15, R28, R15 ;  /* 0x0000000f1c0f7220 */ /* 0x000fe20000400000 */
[-C--:B------:R-:W-:Y:S01]  /*9120*/  FFMA R21, R21, R14.reuse, R44 ;  /* 0x0000000e15157223 */ /* 0x080fe2000000002c */
[----:B------:R-:W-:Y:S01]  /*9130*/  FFMA R22, R22, R14, R45 ;  /* 0x0000000e16167223 */ /* 0x000fe2000000002d */
[C---:B-1----:R-:W-:Y:S01]  /*9140*/  FMUL R10, R27.reuse, R10 ;  /* 0x0000000a1b0a7220 */ /* 0x042fe20000400000 */
[----:B------:R-:W-:Y:S01]  /*9150*/  FMUL R15, R28, R15 ;  /* 0x0000000f1c0f7220 */ /* 0x000fe20000400000 */
[----:B------:R-:W-:Y:S01]  /*9160*/  FFMA R43, R20, R14, R43 ;  /* 0x0000000e142b7223 */ /* 0x000fe2000000002b */
[----:B0-----:R-:W-:Y:S01]  /*9170*/  @!P3 FMUL R34, R34, 4096 ;  /* 0x458000002222b820 */ /* 0x001fe20000400000 */
[----:B------:R-:W-:Y:S01]  /*9180*/  FMUL R10, R27, R10 ;  /* 0x0000000a1b0a7220 */ /* 0x000fe20000400000 */
[-C--:B------:R-:W-:Y:S01]  /*9190*/  FFMA R21, R24, R15.reuse, R21 ;  /* 0x0000000f18157223 */ /* 0x080fe20000000015 */
[----:B------:R-:W-:Y:S01]  /*91a0*/  FFMA R19, R19, R15, R22 ;  /* 0x0000000f13137223 */ /* 0x000fe20000000016 */
[----:B------:R-:W-:Y:S01]  /*91b0*/  FMUL R11, R34, R11 ;  /* 0x0000000b220b7220 */ /* 0x000fe20000400000 */
[----:B------:R-:W-:Y:S01]  /*91c0*/  FFMA R16, R16, R15, R43 ;  /* 0x0000000f10107223 */ /* 0x000fe2000000002b */
[----:B------:R-:W-:-:S02]  /*91d0*/  FMUL R10, R27, R10 ;  /* 0x0000000a1b0a7220 */ /* 0x000fc40000400000 */
[----:B------:R-:W-:Y:S02]  /*91e0*/  FMUL R11, R34, R11 ;  /* 0x0000000b220b7220 */ /* 0x000fe40000400000 */
[-C--:B------:R-:W-:Y:S01]  /*91f0*/  FFMA R21, R30, R10.reuse, R21 ;  /* 0x0000000a1e157223 */ /* 0x080fe20000000015 */
[-C--:B------:R-:W-:Y:S01]  /*9200*/  FFMA R12, R12, R10.reuse, R19 ;  /* 0x0000000a0c0c7223 */ /* 0x080fe20000000013 */
[----:B------:R-:W-:Y:S01]  /*9210*/  FMUL R11, R34, R11 ;  /* 0x0000000b220b7220 */ /* 0x000fe20000400000 */
[----:B------:R-:W-:-:S03]  /*9220*/  FFMA R17, R17, R10, R16 ;  /* 0x0000000a11117223 */ /* 0x000fc60000000010 */
[-C--:B------:R-:W-:Y:S01]  /*9230*/  FFMA R44, R32, R11.reuse, R21 ;  /* 0x0000000b202c7223 */ /* 0x080fe20000000015 */
[-C--:B------:R-:W-:Y:S01]  /*9240*/  FFMA R45, R13, R11.reuse, R12 ;  /* 0x0000000b0d2d7223 */ /* 0x080fe2000000000c */
[----:B------:R-:W-:Y:S01]  /*9250*/  FFMA R43, R18, R11, R17 ;  /* 0x0000000b122b7223 */ /* 0x000fe20000000011 */
[----:B------:R-:W-:Y:S06]  /*9260*/  BRA.U UP1, `(.L_x_5) ;  /* 0xfffffff901c47547 */ /* 0x000fec000b83ffff */
.L_x_4:
[----:B------:R-:W-:Y:S05]  /*9270*/  BRA.U !UP0, `(.L_x_3) ;  /* 0x0000000508207547 */ /* 0x000fea000b800000 */
[----:B------:R-:W-:Y:S02]  /*9280*/  UISETP.NE.AND UP0, UPT, UR19, 0x1, UPT ;  /* 0x000000011300788c */ /* 0x000fe4000bf05270 */
[----:B------:R-:W-:-:S04]  /*9290*/  ULOP3.LUT UR10, UR10, 0x1, URZ, 0xc0, !UPT ;  /* 0x000000010a0a7892 */ /* 0x000fc8000f8ec0ff */
[----:B------:R-:W-:-:S03]  /*92a0*/  UISETP.NE.U32.AND UP1, UPT, UR10, 0x1, UPT ;  /* 0x000000010a00788c */ /* 0x000fc6000bf25070 */
[----:B------:R-:W-:Y:S08]  /*92b0*/  BRA.U !UP0, `(.L_x_6) ;  /* 0x0000000108a87547 */ /* 0x000ff0000b800000 */
[----:B------:R-:W-:Y:S02]  /*92c0*/  ULEA UR15, UR5, UR8, 0x2 ;  /* 0x00000008050f7291 */ /* 0x000fe4000f8e10ff */
[----:B------:R-:W-:Y:S02]  /*92d0*/  ULEA UR14, UR5, UR7, 0x2 ;  /* 0x00000007050e7291 */ /* 0x000fe4000f8e10ff */
[----:B------:R-:W-:-:S05]  /*92e0*/  ULEA UR10, UR5, UR6, 0x2 ;  /* 0x00000006050a7291 */ /* 0x000fca000f8e10ff */
[----:B0-----:R-:W0:Y:S04]  /*92f0*/  LDS.64 R14, [UR15] ;  /* 0x0000000fff0e7984 */ /* 0x001e280008000a00 */
[----:B------:R-:W1:Y:S01]  /*9300*/  LDS.64 R12, [UR14] ;  /* 0x0000000eff0c7984 */ /* 0x000e620008000a00 */
[----:B------:R-:W2:Y:S03]  /*9310*/  LDCU UR14, c[0x3][0x8] ;  /* 0x00c00100ff0e77ac */ /* 0x000ea60008000800 */
[----:B------:R-:W3:Y:S01]  /*9320*/  LDS.64 R10, [UR10] ;  /* 0x0000000aff0a7984 */ /* 0x000ee20008000a00 */
[----:B------:R-:W-:Y:S02]  /*9330*/  ULEA UR10, UR5, UR9, 0x2 ;  /* 0x00000009050a7291 */ /* 0x000fe4000f8e10ff */
[----:B------:R-:W-:Y:S01]  /*9340*/  UIADD3 UR5, UPT, UPT, UR5, 0x2, URZ ;  /* 0x0000000205057890 */ /* 0x000fe2000fffe0ff */
[C---:B0----5:R-:W-:Y:S01]  /*9350*/  FADD R14, -R5.reuse, R14 ;  /* 0x0000000e050e7221 */ /* 0x061fe20000000100 */
[----:B------:R-:W-:Y:S01]  /*9360*/  FADD R20, -R5, R15 ;  /* 0x0000000f05147221 */ /* 0x000fe20000000100 */
[----:B-1----:R-:W-:-:S02]  /*9370*/  FADD R12, -R4, R12 ;  /* 0x0000000c040c7221 */ /* 0x002fc40000000100 */
[----:B--2---:R-:W-:Y:S01]  /*9380*/  FFMA R15, R14, R14, UR14 ;  /* 0x0000000e0e0f7e23 */ /* 0x004fe2000800000e */
[----:B------:R-:W-:Y:S01]  /*9390*/  FADD R18, -R4, R13 ;  /* 0x0000000d04127221 */ /* 0x000fe20000000100 */
[----:B------:R-:W-:Y:S01]  /*93a0*/  FFMA R17, R20, R20, UR14 ;  /* 0x0000000e14117e23 */ /* 0x000fe20008000014 */
[C---:B---3--:R-:W-:Y:S01]  /*93b0*/  FADD R13, -R3.reuse, R10 ;  /* 0x0000000a030d7221 */ /* 0x048fe20000000100 */
[----:B------:R-:W-:Y:S01]  /*93c0*/  FFMA R10, R12, R12, R15 ;  /* 0x0000000c0c0a7223 */ /* 0x000fe2000000000f */
[----:B------:R-:W-:Y:S01]  /*93d0*/  FADD R15, -R3, R11 ;  /* 0x0000000b030f7221 */ /* 0x000fe20000000100 */
[----:B------:R-:W-:Y:S02]  /*93e0*/  FFMA R22, R18, R18, R17 ;  /* 0x0000001212167223 */ /* 0x000fe40000000011 */
[----:B------:R-:W-:Y:S01]  /*93f0*/  FFMA R10, R13, R13, R10 ;  /* 0x0000000d0d0a7223 */ /* 0x000fe2000000000a */
[----:B------:R-:W0:Y:S01]  /*9400*/  LDS.64 R16, [UR10] ;  /* 0x0000000aff107984 */ /* 0x000e220008000a00 */
[----:B------:R-:W-:-:S03]  /*9410*/  FFMA R22, R15, R15, R22 ;  /* 0x0000000f0f167223 */ /* 0x000fc60000000016 */
[----:B------:R-:W-:Y:S02]  /*9420*/  FSETP.GEU.AND P0, PT, |R10|, 1.175494350822287508e-38, PT ;  /* 0x008000000a00780b */ /* 0x000fe40003f0e200 */
[----:B------:R-:W-:-:S11]  /*9430*/  FSETP.GEU.AND P1, PT, |R22|, 1.175494350822287508e-38, PT ;  /* 0x008000001600780b */ /* 0x000fd60003f2e200 */
[----:B------:R-:W-:Y:S02]  /*9440*/  @!P0 FMUL R10, R10, 16777216 ;  /* 0x4b8000000a0a8820 */ /* 0x000fe40000400000 */
[----:B------:R-:W-:Y:S02]  /*9450*/  @!P1 FMUL R22, R22, 16777216 ;  /* 0x4b80000016169820 */ /* 0x000fe40000400000 */
[----:B------:R-:W1:Y:S08]  /*9460*/  MUFU.RSQ R11, R10 ;  /* 0x0000000a000b7308 */ /* 0x000e700000001400 */
[----:B------:R-:W2:Y:S01]  /*9470*/  MUFU.RSQ R24, R22 ;  /* 0x0000001600187308 */ /* 0x000ea20000001400 */
[----:B-1----:R-:W-:-:S04]  /*9480*/  @!P0 FMUL R11, R11, 4096 ;  /* 0x458000000b0b8820 */ /* 0x002fc80000400000 */
[----:B0-----:R-:W-:Y:S01]  /*9490*/  FMUL R16, R11, R16 ;  /* 0x000000100b107220 */ /* 0x001fe20000400000 */
[----:B--2---:R-:W-:-:S03]  /*94a0*/  @!P1 FMUL R24, R24, 4096 ;  /* 0x4580000018189820 */ /* 0x004fc60000400000 */
[----:B------:R-:W-:Y:S01]  /*94b0*/  FMUL R16, R11, R16 ;  /* 0x000000100b107220 */ /* 0x000fe20000400000 */
[----:B------:R-:W-:-:S03]  /*94c0*/  FMUL R17, R24, R17 ;  /* 0x0000001118117220 */ /* 0x000fc60000400000 */
[----:B------:R-:W-:Y:S01]  /*94d0*/  FMUL R16, R11, R16 ;  /* 0x000000100b107220 */ /* 0x000fe20000400000 */
[----:B------:R-:W-:-:S03]  /*94e0*/  FMUL R17, R24, R17 ;  /* 0x0000001118117220 */ /* 0x000fc60000400000 */
[-C--:B------:R-:W-:Y:S01]  /*94f0*/  FFMA R44, R13, R16.reuse, R44 ;  /* 0x000000100d2c7223 */ /* 0x080fe2000000002c */
[-C--:B------:R-:W-:Y:S01]  /*9500*/  FFMA R45, R12, R16.reuse, R45 ;  /* 0x000000100c2d7223 */ /* 0x080fe2000000002d */
[----:B------:R-:W-:Y:S01]  /*9510*/  FFMA R43, R14, R16, R43 ;  /* 0x000000100e2b7223 */ /* 0x000fe2000000002b */
[----:B------:R-:W-:-:S04]  /*9520*/  FMUL R17, R24, R17 ;  /* 0x0000001118117220 */ /* 0x000fc80000400000 */
[-C--:B------:R-:W-:Y:S01]  /*9530*/  FFMA R44, R15, R17.reuse, R44 ;  /* 0x000000110f2c7223 */ /* 0x080fe2000000002c */
[-C--:B------:R-:W-:Y:S01]  /*9540*/  FFMA R45, R18, R17.reuse, R45 ;  /* 0x00000011122d7223 */ /* 0x080fe2000000002d */
[----:B------:R-:W-:-:S07]  /*9550*/  FFMA R43, R20, R17, R43 ;  /* 0x00000011142b7223 */ /* 0x000fce000000002b */
.L_x_6:
[----:B------:R-:W-:Y:S05]  /*9560*/  BRA.U UP1, `(.L_x_3) ;  /* 0x0000000101647547 */ /* 0x000fea000b800000 */
[----:B------:R-:W-:Y:S02]  /*9570*/  ULEA UR15, UR5, UR8, 0x2 ;  /* 0x00000008050f7291 */ /* 0x000fe4000f8e10ff */
[----:B------:R-:W-:Y:S02]  /*9580*/  ULEA UR14, UR5, UR7, 0x2 ;  /* 0x00000007050e7291 */ /* 0x000fe4000f8e10ff */
[----:B------:R-:W-:Y:S02]  /*9590*/  ULEA UR10, UR5, UR6, 0x2 ;  /* 0x00000006050a7291 */ /* 0x000fe4000f8e10ff */
[----:B------:R-:W-:-:S03]  /*95a0*/  ULEA UR5, UR5, UR9, 0x2 ;  /* 0x0000000905057291 */ /* 0x000fc6000f8e10ff */
[----:B0-----:R-:W0:Y:S04]  /*95b0*/  LDS R12, [UR15] ;  /* 0x0000000fff0c7984 */ /* 0x001e280008000800 */
[----:B------:R-:W1:Y:S04]  /*95c0*/  LDS R11, [UR14] ;  /* 0x0000000eff0b7984 */ /* 0x000e680008000800 */
[----:B------:R-:W2:Y:S01]  /*95d0*/  LDS R10, [UR10] ;  /* 0x0000000aff0a7984 */ /* 0x000ea20008000800 */
[----:B------:R-:W3:Y:S03]  /*95e0*/  LDCU UR10, c[0x3][0x8] ;  /* 0x00c00100ff0a77ac */ /* 0x000ee60008000800 */
[----:B------:R-:W4:Y:S01]  /*95f0*/  LDS R16, [UR5] ;  /* 0x00000005ff107984 */ /* 0x000f220008000800 */
[----:B0----5:R-:W-:Y:S01]  /*9600*/  FADD R14, -R5, R12 ;  /* 0x0000000c050e7221 */ /* 0x021fe20000000100 */
[----:B-1----:R-:W-:-:S03]  /*9610*/  FADD R12, -R4, R11 ;  /* 0x0000000b040c7221 */ /* 0x002fc60000000100 */
[----:B---3--:R-:W-:Y:S01]  /*9620*/  FFMA R13, R14, R14, UR10 ;  /* 0x0000000a0e0d7e23 */ /* 0x008fe2000800000e */
[----:B--2---:R-:W-:-:S03]  /*9630*/  FADD R11, -R3, R10 ;  /* 0x0000000a030b7221 */ /* 0x004fc60000000100 */
[----:B------:R-:W-:-:S04]  /*9640*/  FFMA R10, R12, R12, R13 ;  /* 0x0000000c0c0a7223 */ /* 0x000fc8000000000d */
[----:B------:R-:W-:-:S05]  /*9650*/  FFMA R10, R11, R11, R10 ;  /* 0x0000000b0b0a7223 */ /* 0x000fca000000000a */
[----:B------:R-:W-:-:S13]  /*9660*/  FSETP.GEU.AND P0, PT, |R10|, 1.175494350822287508e-38, PT ;  /* 0x008000000a00780b */ /* 0x000fda0003f0e200 */
[----:B------:R-:W-:-:S04]  /*9670*/  @!P0 FMUL R10, R10, 16777216 ;  /* 0x4b8000000a0a8820 */ /* 0x000fc80000400000 */
[----:B------:R-:W0:Y:S02]  /*9680*/  MUFU.RSQ R13, R10 ;  /* 0x0000000a000d7308 */ /* 0x000e240000001400 */
[----:B0-----:R-:W-:-:S04]  /*9690*/  @!P0 FMUL R13, R13, 4096 ;  /* 0x458000000d0d8820 */ /* 0x001fc80000400000 */
[----:B----4-:R-:W-:-:S04]  /*96a0*/  FMUL R16, R13, R16 ;  /* 0x000000100d107220 */ /* 0x010fc80000400000 */
[----:B------:R-:W-:-:S04]  /*96b0*/  FMUL R16, R13, R16 ;  /* 0x000000100d107220 */ /* 0x000fc80000400000 */
[----:B------:R-:W-:-:S04]  /*96c0*/  FMUL R16, R13, R16 ;  /* 0x000000100d107220 */ /* 0x000fc80000400000 */
[-C--:B------:R-:W-:Y:S01]  /*96d0*/  FFMA R44, R11, R16.reuse, R44 ;  /* 0x000000100b2c7223 */ /* 0x080fe2000000002c */
[-C--:B------:R-:W-:Y:S01]  /*96e0*/  FFMA R45, R12, R16.reuse, R45 ;  /* 0x000000100c2d7223 */ /* 0x080fe2000000002d */
[----:B------:R-:W-:-:S07]  /*96f0*/  FFMA R43, R14, R16, R43 ;  /* 0x000000100e2b7223 */ /* 0x000fce000000002b */
.L_x_3:
[----:B------:R-:W-:Y:S01]  /*9700*/  BAR.SYNC.DEFER_BLOCKING 0x0 ;  /* 0x0000000000007b1d */ /* 0x000fe20000010000 */
[----:B------:R-:W-:Y:S02]  /*9710*/  UIADD3 UR4, UPT, UPT, UR4, 0x80, URZ ;  /* 0x0000008004047890 */ /* 0x000fe4000fffe0ff */
[----:B------:R-:W-:Y:S02]  /*9720*/  UIADD3 UR11, UPT, UPT, UR11, -0x80, URZ ;  /* 0xffffff800b0b7890 */ /* 0x000fe4000fffe0ff */
[----:B------:R-:W-:-:S09]  /*9730*/  UISETP.GE.AND UP0, UPT, UR4, UR20, UPT ;  /* 0x000000140400728c */ /* 0x000fd2000bf06270 */
[----:B------:R-:W-:Y:S05]  /*9740*/  BRA.U !UP0, `(.L_x_7) ;  /* 0xffffff6908d47547 */ /* 0x000fea000b83ffff */
.L_x_1:
[----:B------:R-:W1:Y:S01]  /*9750*/  LDCU UR4, c[0x0][0x388] ;  /* 0x00007100ff0477ac */ /* 0x000e620008000800 */
[----:B0----5:R-:W0:Y:S08]  /*9760*/  LDC.64 R2, c[0x3][0x48] ;  /* 0x00c01200ff027b82 */ /* 0x021e300000000a00 */
[----:B------:R-:W2:Y:S08]  /*9770*/  LDC.64 R4, c[0x3][0x50] ;  /* 0x00c01400ff047b82 */ /* 0x000eb00000000a00 */
[----:B------:R-:W3:Y:S01]  /*9780*/  LDC.64 R6, c[0x3][0x58] ;  /* 0x00c01600ff067b82 */ /* 0x000ee20000000a00 */
[----:B-1----:R-:W-:Y:S01]  /*9790*/  UISETP.GE.AND UP0, UPT, UR4, 0x1, UPT ;  /* 0x000000010400788c */ /* 0x002fe2000bf06270 */
[----:B0-----:R-:W-:-:S04]  /*97a0*/  IMAD.WIDE R2, R9, 0x4, R2 ;  /* 0x0000000409027825 */ /* 0x001fc800078e0202 */
[----:B--2---:R-:W-:-:S04]  /*97b0*/  IMAD.WIDE R4, R9, 0x4, R4 ;  /* 0x0000000409047825 */ /* 0x004fc800078e0204 */
[----:B---3--:R-:W-:Y:S01]  /*97c0*/  IMAD.WIDE R6, R9, 0x4, R6 ;  /* 0x0000000409067825 */ /* 0x008fe200078e0206 */
[----:B------:R-:W-:Y:S06]  /*97d0*/  BRA.U !UP0, `(.L_x_8) ;  /* 0x0000000108707547 */ /* 0x000fec000b800000 */
[----:B------:R-:W0:Y:S01]  /*97e0*/  LDC.64 R10, c[0x3][0x48] ;  /* 0x00c01200ff0a7b82 */ /* 0x000e220000000a00 */
[----:B------:R-:W1:Y:S07]  /*97f0*/  LDCU UR4, c[0x3][0x4] ;  /* 0x00c00080ff0477ac */ /* 0x000e6e0008000800 */
[----:B------:R-:W2:Y:S08]  /*9800*/  LDC.64 R12, c[0x3][0x30] ;  /* 0x00c00c00ff0c7b82 */ /* 0x000eb00000000a00 */
[----:B------:R-:W3:Y:S01]  /*9810*/  LDC.64 R14, c[0x3][0x50] ;  /* 0x00c01400ff0e7b82 */ /* 0x000ee20000000a00 */
[----:B0-----:R-:W-:-:S07]  /*9820*/  IMAD.WIDE R10, R9, 0x4, R10 ;  /* 0x00000004090a7825 */ /* 0x001fce00078e020a */
[----:B------:R-:W0:Y:S01]  /*9830*/  LDC.64 R16, c[0x3][0x38] ;  /* 0x00c00e00ff107b82 */ /* 0x000e220000000a00 */
[----:B------:R-:W4:Y:S01]  /*9840*/  LDG.E R11, desc[UR12][R10.64] ;  /* 0x0000000c0a0b7981 */ /* 0x000f22000c1e1900 */
[----:B--2---:R-:W-:-:S05]  /*9850*/  IMAD.WIDE R12, R9, 0x4, R12 ;  /* 0x00000004090c7825 */ /* 0x004fca00078e020c */
[----:B------:R-:W1:Y:S01]  /*9860*/  LDG.E R19, desc[UR12][R12.64] ;  /* 0x0000000c0c137981 */ /* 0x000e62000c1e1900 */
[----:B---3--:R-:W-:-:S04]  /*9870*/  IMAD.WIDE R14, R9, 0x4, R14 ;  /* 0x00000004090e7825 */ /* 0x008fc800078e020e */
[----:B0-----:R-:W-:-:S04]  /*9880*/  IMAD.WIDE R16, R9, 0x4, R16 ;  /* 0x0000000409107825 */ /* 0x001fc800078e0210 */
[----:B----4-:R-:W-:Y:S02]  /*9890*/  FADD R0, -R11, R44 ;  /* 0x0000002c0b007221 */ /* 0x010fe40000000100 */
[----:B------:R-:W0:Y:S02]  /*98a0*/  LDC.64 R10, c[0x3][0x58] ;  /* 0x00c01600ff0a7b82 */ /* 0x000e240000000a00 */
[----:B-1----:R-:W-:-:S06]  /*98b0*/  FFMA R21, R0, UR4, R19 ;  /* 0x0000000400157c23 */ /* 0x002fcc0008000013 */
[----:B------:R-:W1:Y:S01]  /*98c0*/  LDC.64 R18, c[0x3][0x40] ;  /* 0x00c01000ff127b82 */ /* 0x000e620000000a00 */
[----:B------:R2:W-:Y:S04]  /*98d0*/  STG.E desc[UR12][R12.64], R21 ;  /* 0x000000150c007986 */ /* 0x0005e8000c10190c */
[----:B------:R-:W3:Y:S04]  /*98e0*/  LDG.E R14, desc[UR12][R14.64] ;  /* 0x0000000c0e0e7981 */ /* 0x000ee8000c1e1900 */
[----:B------:R-:W4:Y:S01]  /*98f0*/  LDG.E R23, desc[UR12][R16.64] ;  /* 0x0000000c10177981 */ /* 0x000f22000c1e1900 */
[----:B0-----:R-:W-:-:S04]  /*9900*/  IMAD.WIDE R10, R9, 0x4, R10 ;  /* 0x00000004090a7825 */ /* 0x001fc800078e020a */
[----:B-1----:R-:W-:-:S04]  /*9910*/  IMAD.WIDE R8, R9, 0x4, R18 ;  /* 0x0000000409087825 */ /* 0x002fc800078e0212 */
[----:B---3--:R-:W-:-:S04]  /*9920*/  FADD R0, -R14, R45 ;  /* 0x0000002d0e007221 */ /* 0x008fc80000000100 */
[----:B----4-:R-:W-:-:S05]  /*9930*/  FFMA R23, R0, UR4, R23 ;  /* 0x0000000400177c23 */ /* 0x010fca0008000017 */
[----:B------:R0:W-:Y:S04]  /*9940*/  STG.E desc[UR12][R16.64], R23 ;  /* 0x0000001710007986 */ /* 0x0001e8000c10190c */
[----:B------:R-:W3:Y:S04]  /*9950*/  LDG.E R10, desc[UR12][R10.64] ;  /* 0x0000000c0a0a7981 */ /* 0x000ee8000c1e1900 */
[----:B--2---:R-:W2:Y:S01]  /*9960*/  LDG.E R13, desc[UR12][R8.64] ;  /* 0x0000000c080d7981 */ /* 0x004ea2000c1e1900 */
[----:B---3--:R-:W-:-:S04]  /*9970*/  FADD R0, -R10, R43 ;  /* 0x0000002b0a007221 */ /* 0x008fc80000000100 */
[----:B--2---:R-:W-:-:S05]  /*9980*/  FFMA R13, R0, UR4, R13 ;  /* 0x00000004000d7c23 */ /* 0x004fca000800000d */
[----:B------:R0:W-:Y:S02]  /*9990*/  STG.E desc[UR12][R8.64], R13 ;  /* 0x0000000d08007986 */ /* 0x0001e4000c10190c */
.L_x_8:
[----:B------:R-:W-:Y:S04]  /*99a0*/  STG.E desc[UR12][R2.64], R44 ;  /* 0x0000002c02007986 */ /* 0x000fe8000c10190c */
[----:B------:R-:W-:Y:S04]  /*99b0*/  STG.E desc[UR12][R4.64], R45 ;  /* 0x0000002d04007986 */ /* 0x000fe8000c10190c */
[----:B------:R-:W-:Y:S01]  /*99c0*/  STG.E desc[UR12][R6.64], R43 ;  /* 0x0000002b06007986 */ /* 0x000fe2000c10190c */
[----:B------:R-:W-:Y:S05]  /*99d0*/  EXIT ;  /* 0x000000000000794d */ /* 0x000fea0003800000 */
.L_x_9:
        /* <DEDUP_REMOVED lines=10> */
.L_x_11:


//--------------------- .nv.shared.reserved.0     --------------------------
	.section	.nv.shared.reserved.0,"aw",@nobits
	.weak		__nv_reservedSMEM_offset_0_alias
	.size		__nv_reservedSMEM_offset_0_alias, 0, 64
	.other		__nv_reservedSMEM_offset_0_alias,@"STO_CUDA_RESERVED_SHARED STV_DEFAULT"
__nv_reservedSMEM_offset_0_alias:
	.zero		0
	.zero		64


//--------------------- .nv.shared._Z22ForceCalculationKerneliii --------------------------
	.section	.nv.shared._Z22ForceCalculationKerneliii,"aw",@nobits
	.sectionflags	@""
	.align	4
.nv.shared._Z22ForceCalculationKerneliii:
	.zero		3072


//--------------------- .nv.constant0._Z17IntegrationKernelii --------------------------
	.section	.nv.constant0._Z17IntegrationKernelii,"a",@progbits
	.sectionflags	@""
	.align	4
.nv.constant0._Z17IntegrationKernelii:
	.zero		904


//--------------------- .nv.constant0._Z22ForceCalculationKerneliii --------------------------
	.section	.nv.constant0._Z22ForceCalculationKerneliii,"a",@progbits
	.sectionflags	@""
	.align	4
.nv.constant0._Z22ForceCalculationKerneliii:
	.zero		908


//--------------------- SYMBOLS --------------------------

	.type		.nv.reservedSmem.offset0,@object
	.size		.nv.reservedSmem.offset0,0x4
	.type		.nv.reservedSmem.cap,@object
	.size		.nv.reservedSmem.cap,0x4
